//
// Generated by NVIDIA NVVM Compiler
//
// Compiler Build ID: CL-36424714
// Cuda compilation tools, release 13.0, V13.0.88
// Based on NVVM 20.0.0
//

.version 9.0
.target sm_100
.address_size 64

	// .globl	candidate2
// _ZZ10candidate2E15pad_temp_shared has been demoted
// _ZZ10candidate2E13kernel_shared has been demoted

.visible .entry candidate2(
	.param .u64 .ptr .align 1 candidate2_param_0,
	.param .u64 .ptr .align 1 candidate2_param_1,
	.param .u64 .ptr .align 1 candidate2_param_2,
	.param .u64 .ptr .align 1 candidate2_param_3
)
.maxntid 121
{
	.reg .pred 	%p<93>;
	.reg .b16 	%rs<199>;
	.reg .b32 	%r<298>;
	.reg .b32 	%f<461>;
	.reg .b64 	%rd<80>;
	// demoted variable
	.shared .align 4 .b8 _ZZ10candidate2E15pad_temp_shared[10404];
	// demoted variable
	.shared .align 4 .b8 _ZZ10candidate2E13kernel_shared[5808];
	ld.param.u64 	%rd5, [candidate2_param_0];
	ld.param.u64 	%rd6, [candidate2_param_1];
	ld.param.u64 	%rd3, [candidate2_param_2];
	cvta.to.global.u64 	%rd1, %rd6;
	cvta.to.global.u64 	%rd2, %rd5;
	mov.u32 	%r36, %ctaid.x;
	mul.hi.u32 	%r37, %r36, 1374389535;
	shr.u32 	%r26, %r37, 3;
	mul.lo.s32 	%r38, %r26, 25;
	sub.s32 	%r39, %r36, %r38;
	cvt.u16.u32 	%rs7, %r39;
	mul.lo.s16 	%rs8, %rs7, 205;
	shr.u16 	%rs1, %rs8, 10;
	mul.wide.u16 	%r40, %rs1, 22;
	mov.u32 	%r1, %tid.x;
	mul.hi.u32 	%r41, %r36, 1717986919;
	shr.u32 	%r42, %r41, 1;
	mul.lo.s32 	%r43, %r42, 5;
	sub.s32 	%r2, %r36, %r43;
	mul.lo.s32 	%r44, %r2, 22;
	cvt.u16.u32 	%rs2, %r1;
	mul.lo.s16 	%rs9, %rs2, 81;
	shr.u16 	%rs4, %rs9, 12;
	mul.lo.s16 	%rs10, %rs4, 51;
	sub.s16 	%rs3, %rs2, %rs10;
	mul.wide.u16 	%r3, %rs1, 9856;
	mul.lo.s32 	%r4, %r2, 44;
	add.s32 	%r45, %r4, -450;
	shl.b32 	%r46, %r1, 2;
	mov.u32 	%r47, _ZZ10candidate2E15pad_temp_shared;
	add.s32 	%r5, %r47, %r46;
	mul.lo.s16 	%rs11, %rs2, 161;
	add.s16 	%rs12, %rs11, 3059;
	shr.u16 	%rs13, %rs12, 13;
	mul.lo.s16 	%rs14, %rs13, 51;
	sub.s16 	%rs15, %rs2, %rs14;
	add.s16 	%rs5, %rs15, 19;
	add.s16 	%rs16, %rs11, 19481;
	shr.u16 	%rs6, %rs16, 13;
	add.s16 	%rs17, %rs11, 6118;
	shr.u16 	%rs18, %rs17, 13;
	mul.lo.s16 	%rs19, %rs18, 51;
	sub.s16 	%rs20, %rs2, %rs19;
	add.s16 	%rs21, %rs20, 38;
	cvt.u32.u16 	%r48, %rs21;
	and.b32  	%r49, %r48, 255;
	shr.u32 	%r50, %r49, 1;
	or.b32  	%r51, %r50, %r44;
	setp.ne.s32 	%p21, %r51, 0;
	add.s32 	%r52, %r50, %r44;
	setp.lt.u32 	%p22, %r52, 113;
	and.pred  	%p1, %p21, %p22;
	add.s16 	%rs22, %rs2, 242;
	mul.hi.u16 	%rs23, %rs22, 1286;
	mul.lo.s16 	%rs24, %rs23, 224;
	cvt.u32.u16 	%r54, %rs24;
	add.s32 	%r55, %r45, %r49;
	add.s32 	%r56, %r55, %r3;
	add.s32 	%r6, %r56, %r54;
	add.s16 	%rs25, %rs11, 966;
	shr.u16 	%rs26, %rs25, 13;
	mul.lo.s16 	%rs27, %rs26, 51;
	sub.s16 	%rs28, %rs2, %rs27;
	add.s16 	%rs29, %rs28, 6;
	cvt.u32.u16 	%r57, %rs29;
	and.b32  	%r58, %r57, 255;
	shr.u32 	%r59, %r58, 1;
	or.b32  	%r60, %r59, %r44;
	setp.ne.s32 	%p23, %r60, 0;
	add.s32 	%r61, %r59, %r44;
	setp.lt.u32 	%p24, %r61, 113;
	and.pred  	%p2, %p23, %p24;
	add.s16 	%rs30, %rs2, 363;
	mul.hi.u16 	%rs31, %rs30, 1286;
	mul.lo.s16 	%rs32, %rs31, 224;
	cvt.u32.u16 	%r63, %rs32;
	add.s32 	%r64, %r45, %r58;
	add.s32 	%r65, %r64, %r3;
	add.s32 	%r7, %r65, %r63;
	add.s16 	%rs33, %rs11, 4025;
	shr.u16 	%rs34, %rs33, 13;
	mul.lo.s16 	%rs35, %rs34, 51;
	sub.s16 	%rs36, %rs2, %rs35;
	add.s16 	%rs37, %rs36, 25;
	cvt.u32.u16 	%r66, %rs37;
	and.b32  	%r67, %r66, 255;
	shr.u32 	%r68, %r67, 1;
	or.b32  	%r69, %r68, %r44;
	setp.ne.s32 	%p25, %r69, 0;
	add.s32 	%r70, %r68, %r44;
	setp.lt.u32 	%p26, %r70, 113;
	and.pred  	%p3, %p25, %p26;
	add.s16 	%rs38, %rs2, 484;
	mul.hi.u16 	%rs39, %rs38, 1286;
	mul.lo.s16 	%rs40, %rs39, 224;
	cvt.u32.u16 	%r72, %rs40;
	add.s32 	%r73, %r45, %r67;
	add.s32 	%r74, %r73, %r3;
	add.s32 	%r8, %r74, %r72;
	add.s16 	%rs41, %rs11, 7084;
	shr.u16 	%rs42, %rs41, 13;
	mul.lo.s16 	%rs43, %rs42, 51;
	sub.s16 	%rs44, %rs2, %rs43;
	add.s16 	%rs45, %rs44, 44;
	cvt.u32.u16 	%r75, %rs45;
	and.b32  	%r76, %r75, 255;
	shr.u32 	%r77, %r76, 1;
	or.b32  	%r78, %r77, %r44;
	setp.ne.s32 	%p27, %r78, 0;
	add.s32 	%r79, %r77, %r44;
	setp.lt.u32 	%p28, %r79, 113;
	and.pred  	%p4, %p27, %p28;
	add.s16 	%rs46, %rs2, 605;
	mul.hi.u16 	%rs47, %rs46, 1286;
	mul.lo.s16 	%rs48, %rs47, 224;
	cvt.u32.u16 	%r81, %rs48;
	add.s32 	%r82, %r45, %r76;
	add.s32 	%r83, %r82, %r3;
	add.s32 	%r9, %r83, %r81;
	add.s16 	%rs49, %rs11, 1932;
	shr.u16 	%rs50, %rs49, 13;
	mul.lo.s16 	%rs51, %rs50, 51;
	sub.s16 	%rs52, %rs2, %rs51;
	add.s16 	%rs53, %rs52, 12;
	cvt.u32.u16 	%r84, %rs53;
	and.b32  	%r85, %r84, 255;
	shr.u32 	%r86, %r85, 1;
	or.b32  	%r87, %r86, %r44;
	setp.ne.s32 	%p29, %r87, 0;
	add.s32 	%r88, %r86, %r44;
	setp.lt.u32 	%p30, %r88, 113;
	and.pred  	%p5, %p29, %p30;
	add.s16 	%rs54, %rs2, 726;
	mul.hi.u16 	%rs55, %rs54, 1286;
	mul.lo.s16 	%rs56, %rs55, 224;
	cvt.u32.u16 	%r90, %rs56;
	add.s32 	%r91, %r45, %r85;
	add.s32 	%r92, %r91, %r3;
	add.s32 	%r10, %r92, %r90;
	add.s16 	%rs57, %rs11, 4991;
	shr.u16 	%rs58, %rs57, 13;
	mul.lo.s16 	%rs59, %rs58, 51;
	sub.s16 	%rs60, %rs2, %rs59;
	add.s16 	%rs61, %rs60, 31;
	cvt.u32.u16 	%r93, %rs61;
	and.b32  	%r94, %r93, 255;
	shr.u32 	%r95, %r94, 1;
	or.b32  	%r96, %r95, %r44;
	setp.ne.s32 	%p31, %r96, 0;
	add.s32 	%r97, %r95, %r44;
	setp.lt.u32 	%p32, %r97, 113;
	and.pred  	%p6, %p31, %p32;
	add.s16 	%rs62, %rs2, 847;
	mul.hi.u16 	%rs63, %rs62, 1286;
	mul.lo.s16 	%rs64, %rs63, 224;
	cvt.u32.u16 	%r99, %rs64;
	add.s32 	%r100, %r45, %r94;
	add.s32 	%r101, %r100, %r3;
	add.s32 	%r11, %r101, %r99;
	add.s16 	%rs65, %rs11, 8050;
	shr.u16 	%rs66, %rs65, 13;
	mul.lo.s16 	%rs67, %rs66, 51;
	sub.s16 	%rs68, %rs2, %rs67;
	add.s16 	%rs69, %rs68, 50;
	cvt.u32.u16 	%r102, %rs69;
	and.b32  	%r103, %r102, 255;
	shr.u32 	%r104, %r103, 1;
	or.b32  	%r105, %r104, %r44;
	setp.ne.s32 	%p33, %r105, 0;
	add.s32 	%r106, %r104, %r44;
	setp.lt.u32 	%p34, %r106, 113;
	and.pred  	%p7, %p33, %p34;
	add.s16 	%rs70, %rs2, 968;
	mul.hi.u16 	%rs71, %rs70, 2571;
	shr.u16 	%rs72, %rs71, 1;
	mul.lo.s16 	%rs73, %rs72, 224;
	cvt.u32.u16 	%r108, %rs73;
	add.s32 	%r109, %r45, %r103;
	add.s32 	%r110, %r109, %r3;
	add.s32 	%r12, %r110, %r108;
	add.s16 	%rs74, %rs11, 2898;
	shr.u16 	%rs75, %rs74, 13;
	mul.lo.s16 	%rs76, %rs75, 51;
	sub.s16 	%rs77, %rs2, %rs76;
	add.s16 	%rs78, %rs77, 18;
	cvt.u32.u16 	%r111, %rs78;
	and.b32  	%r112, %r111, 255;
	shr.u32 	%r113, %r112, 1;
	or.b32  	%r114, %r113, %r44;
	setp.ne.s32 	%p35, %r114, 0;
	add.s32 	%r115, %r113, %r44;
	setp.lt.u32 	%p36, %r115, 113;
	and.pred  	%p8, %p35, %p36;
	add.s16 	%rs79, %rs2, 1089;
	mul.hi.u16 	%rs80, %rs79, 2571;
	shr.u16 	%rs81, %rs80, 1;
	mul.lo.s16 	%rs82, %rs81, 224;
	cvt.u32.u16 	%r117, %rs82;
	add.s32 	%r118, %r45, %r112;
	add.s32 	%r119, %r118, %r3;
	add.s32 	%r13, %r119, %r117;
	add.s16 	%rs83, %rs11, 5957;
	shr.u16 	%rs84, %rs83, 13;
	mul.lo.s16 	%rs85, %rs84, 51;
	sub.s16 	%rs86, %rs2, %rs85;
	add.s16 	%rs87, %rs86, 37;
	cvt.u32.u16 	%r120, %rs87;
	and.b32  	%r121, %r120, 255;
	shr.u32 	%r122, %r121, 1;
	or.b32  	%r123, %r122, %r44;
	setp.ne.s32 	%p37, %r123, 0;
	add.s32 	%r124, %r122, %r44;
	setp.lt.u32 	%p38, %r124, 113;
	and.pred  	%p9, %p37, %p38;
	add.s16 	%rs88, %rs2, 1210;
	mul.hi.u16 	%rs89, %rs88, 2571;
	shr.u16 	%rs90, %rs89, 1;
	mul.lo.s16 	%rs91, %rs90, 224;
	cvt.u32.u16 	%r126, %rs91;
	add.s32 	%r127, %r45, %r121;
	add.s32 	%r128, %r127, %r3;
	add.s32 	%r14, %r128, %r126;
	add.s16 	%rs92, %rs11, 805;
	shr.u16 	%rs93, %rs92, 13;
	mul.lo.s16 	%rs94, %rs93, 51;
	sub.s16 	%rs95, %rs2, %rs94;
	add.s16 	%rs96, %rs95, 5;
	cvt.u32.u16 	%r129, %rs96;
	and.b32  	%r130, %r129, 255;
	shr.u32 	%r131, %r130, 1;
	or.b32  	%r132, %r131, %r44;
	setp.ne.s32 	%p39, %r132, 0;
	add.s32 	%r133, %r131, %r44;
	setp.lt.u32 	%p40, %r133, 113;
	and.pred  	%p10, %p39, %p40;
	add.s16 	%rs97, %rs2, 1331;
	mul.hi.u16 	%rs98, %rs97, 2571;
	shr.u16 	%rs99, %rs98, 1;
	mul.lo.s16 	%rs100, %rs99, 224;
	cvt.u32.u16 	%r135, %rs100;
	add.s32 	%r136, %r45, %r130;
	add.s32 	%r137, %r136, %r3;
	add.s32 	%r15, %r137, %r135;
	add.s16 	%rs101, %rs11, 3864;
	shr.u16 	%rs102, %rs101, 13;
	mul.lo.s16 	%rs103, %rs102, 51;
	sub.s16 	%rs104, %rs2, %rs103;
	add.s16 	%rs105, %rs104, 24;
	cvt.u32.u16 	%r138, %rs105;
	and.b32  	%r139, %r138, 255;
	shr.u32 	%r140, %r139, 1;
	or.b32  	%r141, %r140, %r44;
	setp.ne.s32 	%p41, %r141, 0;
	add.s32 	%r142, %r140, %r44;
	setp.lt.u32 	%p42, %r142, 113;
	and.pred  	%p11, %p41, %p42;
	add.s16 	%rs106, %rs2, 1452;
	mul.hi.u16 	%rs107, %rs106, 2571;
	shr.u16 	%rs108, %rs107, 1;
	mul.lo.s16 	%rs109, %rs108, 224;
	cvt.u32.u16 	%r144, %rs109;
	add.s32 	%r145, %r45, %r139;
	add.s32 	%r146, %r145, %r3;
	add.s32 	%r16, %r146, %r144;
	add.s16 	%rs110, %rs11, 6923;
	shr.u16 	%rs111, %rs110, 13;
	mul.lo.s16 	%rs112, %rs111, 51;
	sub.s16 	%rs113, %rs2, %rs112;
	add.s16 	%rs114, %rs113, 43;
	cvt.u32.u16 	%r147, %rs114;
	and.b32  	%r148, %r147, 255;
	shr.u32 	%r149, %r148, 1;
	or.b32  	%r150, %r149, %r44;
	setp.ne.s32 	%p43, %r150, 0;
	add.s32 	%r151, %r149, %r44;
	setp.lt.u32 	%p44, %r151, 113;
	and.pred  	%p12, %p43, %p44;
	add.s16 	%rs115, %rs2, 1573;
	mul.hi.u16 	%rs116, %rs115, 2571;
	shr.u16 	%rs117, %rs116, 1;
	mul.lo.s16 	%rs118, %rs117, 224;
	cvt.u32.u16 	%r153, %rs118;
	add.s32 	%r154, %r45, %r148;
	add.s32 	%r155, %r154, %r3;
	add.s32 	%r17, %r155, %r153;
	add.s16 	%rs119, %rs11, 1771;
	shr.u16 	%rs120, %rs119, 13;
	mul.lo.s16 	%rs121, %rs120, 51;
	sub.s16 	%rs122, %rs2, %rs121;
	add.s16 	%rs123, %rs122, 11;
	cvt.u32.u16 	%r156, %rs123;
	and.b32  	%r157, %r156, 255;
	shr.u32 	%r158, %r157, 1;
	or.b32  	%r159, %r158, %r44;
	setp.ne.s32 	%p45, %r159, 0;
	add.s32 	%r160, %r158, %r44;
	setp.lt.u32 	%p46, %r160, 113;
	and.pred  	%p13, %p45, %p46;
	add.s16 	%rs124, %rs2, 1694;
	mul.hi.u16 	%rs125, %rs124, 2571;
	shr.u16 	%rs126, %rs125, 1;
	mul.lo.s16 	%rs127, %rs126, 224;
	cvt.u32.u16 	%r162, %rs127;
	add.s32 	%r163, %r45, %r157;
	add.s32 	%r164, %r163, %r3;
	add.s32 	%r18, %r164, %r162;
	add.s16 	%rs128, %rs11, 4830;
	shr.u16 	%rs129, %rs128, 13;
	mul.lo.s16 	%rs130, %rs129, 51;
	sub.s16 	%rs131, %rs2, %rs130;
	add.s16 	%rs132, %rs131, 30;
	cvt.u32.u16 	%r165, %rs132;
	and.b32  	%r166, %r165, 255;
	shr.u32 	%r167, %r166, 1;
	or.b32  	%r168, %r167, %r44;
	setp.ne.s32 	%p47, %r168, 0;
	add.s32 	%r169, %r167, %r44;
	setp.lt.u32 	%p48, %r169, 113;
	and.pred  	%p14, %p47, %p48;
	add.s16 	%rs133, %rs2, 1815;
	mul.hi.u16 	%rs134, %rs133, 2571;
	shr.u16 	%rs135, %rs134, 1;
	mul.lo.s16 	%rs136, %rs135, 224;
	cvt.u32.u16 	%r171, %rs136;
	add.s32 	%r172, %r45, %r166;
	add.s32 	%r173, %r172, %r3;
	add.s32 	%r19, %r173, %r171;
	add.s16 	%rs137, %rs11, 7889;
	shr.u16 	%rs138, %rs137, 13;
	mul.lo.s16 	%rs139, %rs138, 51;
	sub.s16 	%rs140, %rs2, %rs139;
	add.s16 	%rs141, %rs140, 49;
	cvt.u32.u16 	%r174, %rs141;
	and.b32  	%r175, %r174, 255;
	shr.u32 	%r176, %r175, 1;
	or.b32  	%r177, %r176, %r44;
	setp.ne.s32 	%p49, %r177, 0;
	add.s32 	%r178, %r176, %r44;
	setp.lt.u32 	%p50, %r178, 113;
	and.pred  	%p15, %p49, %p50;
	add.s16 	%rs142, %rs2, 1936;
	mul.hi.u16 	%rs143, %rs142, 5141;
	shr.u16 	%rs144, %rs143, 2;
	mul.lo.s16 	%rs145, %rs144, 224;
	cvt.u32.u16 	%r180, %rs145;
	add.s32 	%r181, %r45, %r175;
	add.s32 	%r182, %r181, %r3;
	add.s32 	%r20, %r182, %r180;
	add.s16 	%rs146, %rs11, 2737;
	shr.u16 	%rs147, %rs146, 13;
	mul.lo.s16 	%rs148, %rs147, 51;
	sub.s16 	%rs149, %rs2, %rs148;
	add.s16 	%rs150, %rs149, 17;
	cvt.u32.u16 	%r183, %rs150;
	and.b32  	%r184, %r183, 255;
	shr.u32 	%r185, %r184, 1;
	or.b32  	%r186, %r185, %r44;
	setp.ne.s32 	%p51, %r186, 0;
	add.s32 	%r187, %r185, %r44;
	setp.lt.u32 	%p52, %r187, 113;
	and.pred  	%p16, %p51, %p52;
	add.s16 	%rs151, %rs2, 2057;
	mul.hi.u16 	%rs152, %rs151, 5141;
	shr.u16 	%rs153, %rs152, 2;
	mul.lo.s16 	%rs154, %rs153, 224;
	cvt.u32.u16 	%r189, %rs154;
	add.s32 	%r190, %r45, %r184;
	add.s32 	%r191, %r190, %r3;
	add.s32 	%r21, %r191, %r189;
	add.s16 	%rs155, %rs11, 5796;
	shr.u16 	%rs156, %rs155, 13;
	mul.lo.s16 	%rs157, %rs156, 51;
	sub.s16 	%rs158, %rs2, %rs157;
	add.s16 	%rs159, %rs158, 36;
	cvt.u32.u16 	%r192, %rs159;
	and.b32  	%r193, %r192, 255;
	shr.u32 	%r194, %r193, 1;
	or.b32  	%r195, %r194, %r44;
	setp.ne.s32 	%p53, %r195, 0;
	add.s32 	%r196, %r194, %r44;
	setp.lt.u32 	%p54, %r196, 113;
	and.pred  	%p17, %p53, %p54;
	add.s16 	%rs160, %rs2, 2178;
	mul.hi.u16 	%rs161, %rs160, 5141;
	shr.u16 	%rs162, %rs161, 2;
	mul.lo.s16 	%rs163, %rs162, 224;
	cvt.u32.u16 	%r198, %rs163;
	add.s32 	%r199, %r45, %r193;
	add.s32 	%r200, %r199, %r3;
	add.s32 	%r22, %r200, %r198;
	add.s16 	%rs164, %rs11, 644;
	shr.u16 	%rs165, %rs164, 13;
	mul.lo.s16 	%rs166, %rs165, 51;
	sub.s16 	%rs167, %rs2, %rs166;
	add.s16 	%rs168, %rs167, 4;
	cvt.u32.u16 	%r201, %rs168;
	and.b32  	%r202, %r201, 255;
	shr.u32 	%r203, %r202, 1;
	or.b32  	%r204, %r203, %r44;
	setp.ne.s32 	%p55, %r204, 0;
	add.s32 	%r205, %r203, %r44;
	setp.lt.u32 	%p56, %r205, 113;
	and.pred  	%p18, %p55, %p56;
	add.s16 	%rs169, %rs2, 2299;
	mul.hi.u16 	%rs170, %rs169, 5141;
	shr.u16 	%rs171, %rs170, 2;
	mul.lo.s16 	%rs172, %rs171, 224;
	cvt.u32.u16 	%r207, %rs172;
	add.s32 	%r208, %r45, %r202;
	add.s32 	%r209, %r208, %r3;
	add.s32 	%r23, %r209, %r207;
	add.s16 	%rs173, %rs11, 3703;
	shr.u16 	%rs174, %rs173, 13;
	mul.lo.s16 	%rs175, %rs174, 51;
	sub.s16 	%rs176, %rs2, %rs175;
	add.s16 	%rs177, %rs176, 23;
	cvt.u32.u16 	%r210, %rs177;
	and.b32  	%r211, %r210, 255;
	shr.u32 	%r212, %r211, 1;
	or.b32  	%r213, %r212, %r44;
	setp.ne.s32 	%p57, %r213, 0;
	add.s32 	%r214, %r212, %r44;
	setp.lt.u32 	%p58, %r214, 113;
	and.pred  	%p19, %p57, %p58;
	add.s16 	%rs178, %rs2, 2420;
	mul.hi.u16 	%rs179, %rs178, 5141;
	shr.u16 	%rs180, %rs179, 2;
	mul.lo.s16 	%rs181, %rs180, 224;
	cvt.u32.u16 	%r216, %rs181;
	add.s32 	%r217, %r45, %r211;
	add.s32 	%r218, %r217, %r3;
	add.s32 	%r24, %r218, %r216;
	add.s16 	%rs182, %rs2, 2541;
	mul.hi.u16 	%rs183, %rs182, 5141;
	shr.u16 	%rs184, %rs183, 3;
	cvt.u32.u16 	%r219, %rs184;
	add.s32 	%r220, %r40, %r219;
	setp.lt.u32 	%p59, %r1, 9;
	selp.b32 	%r221, 42, -9, %p59;
	add.s32 	%r222, %r221, %r1;
	shr.u32 	%r223, %r222, 1;
	or.b32  	%r224, %r223, %r44;
	setp.eq.s32 	%p60, %r224, 0;
	add.s32 	%r226, %r223, %r44;
	shr.u16 	%rs185, %rs183, 2;
	mul.lo.s16 	%rs186, %rs185, 224;
	cvt.u32.u16 	%r228, %rs186;
	add.s32 	%r229, %r45, %r222;
	add.s32 	%r230, %r229, %r3;
	add.s32 	%r25, %r230, %r228;
	mul.lo.s16 	%rs187, %rs2, 187;
	shr.u16 	%rs188, %rs187, 11;
	cvt.u32.u16 	%r27, %rs188;
	max.u32 	%r231, %r220, %r226;
	setp.gt.u32 	%p61, %r231, 112;
	or.pred  	%p20, %p61, %p60;
	mul.wide.u16 	%r232, %rs188, 640;
	shl.b32 	%r233, %r1, 4;
	add.s32 	%r234, %r232, %r233;
	add.s32 	%r28, %r47, %r234;
	mov.b32 	%r295, 0;
	mov.f32 	%f449, 0f00000000;
	cvt.u64.u32 	%rd20, %r3;
	cvt.u64.u16 	%rd21, %rs5;
	and.b64  	%rd22, %rd21, 255;
	cvt.u64.u32 	%rd23, %r4;
	add.s64 	%rd24, %rd23, %rd22;
	add.s64 	%rd25, %rd24, %rd20;
	not.pred 	%p71, %p1;
	not.pred 	%p72, %p2;
	not.pred 	%p73, %p3;
	not.pred 	%p74, %p4;
	not.pred 	%p75, %p5;
	not.pred 	%p76, %p6;
	not.pred 	%p77, %p7;
	not.pred 	%p78, %p8;
	not.pred 	%p79, %p9;
	not.pred 	%p80, %p10;
	not.pred 	%p81, %p11;
	not.pred 	%p82, %p12;
	not.pred 	%p83, %p13;
	not.pred 	%p84, %p14;
	not.pred 	%p85, %p15;
	not.pred 	%p86, %p16;
	not.pred 	%p87, %p17;
	not.pred 	%p88, %p18;
	not.pred 	%p89, %p19;
	cvt.u64.u16 	%rd9, %rs3;
	and.b64  	%rd10, %rd9, 255;
	add.s64 	%rd12, %rd23, %rd10;
	mov.f32 	%f450, %f449;
	mov.f32 	%f451, %f449;
	mov.f32 	%f452, %f449;
	mov.f32 	%f453, %f449;
	mov.f32 	%f454, %f449;
	mov.f32 	%f455, %f449;
	mov.f32 	%f456, %f449;
	mov.f32 	%f457, %f449;
	mov.f32 	%f458, %f449;
	mov.f32 	%f459, %f449;
	mov.f32 	%f460, %f449;
$L__BB0_1:
	bar.sync 	0;
	mul.wide.u16 	%r235, %rs1, 22;
	setp.gt.u32 	%p62, %r1, 101;
	selp.u32 	%r236, 1, 0, %p62;
	or.b32  	%r237, %r235, %r236;
	setp.eq.s32 	%p63, %r237, 0;
	mul.lo.s32 	%r238, %r2, 22;
	and.b16  	%rs189, %rs3, 254;
	shr.u16 	%rs190, %rs189, 1;
	cvt.u32.u16 	%r239, %rs190;
	or.b32  	%r240, %r238, %r239;
	setp.eq.s32 	%p64, %r240, 0;
	or.pred  	%p65, %p63, %p64;
	add.s32 	%r242, %r238, %r239;
	setp.gt.u32 	%p66, %r242, 112;
	or.pred  	%p67, %p65, %p66;
	mov.f32 	%f427, 0f00000000;
	@%p67 bra 	$L__BB0_3;
	mul.lo.s32 	%r244, %r295, 50176;
	cvt.u64.u32 	%rd7, %r244;
	cvt.u32.u16 	%r245, %rs4;
	mul.wide.u32 	%rd13, %r245, 224;
	add.s64 	%rd14, %rd12, %rd13;
	add.s64 	%rd15, %rd14, %rd20;
	add.s64 	%rd16, %rd15, %rd7;
	shl.b64 	%rd17, %rd16, 2;
	add.s64 	%rd18, %rd2, %rd17;
	ld.global.nc.f32 	%f427, [%rd18+-1800];
$L__BB0_3:
	st.shared.f32 	[%r5], %f427;
	mul.lo.s32 	%r246, %r2, 22;
	and.b16  	%rs191, %rs5, 254;
	shr.u16 	%rs192, %rs191, 1;
	cvt.u32.u16 	%r247, %rs192;
	or.b32  	%r248, %r246, %r247;
	setp.eq.s32 	%p68, %r248, 0;
	add.s32 	%r249, %r246, %r247;
	setp.gt.u32 	%p69, %r249, 112;
	mov.f32 	%f428, 0f00000000;
	or.pred  	%p70, %p68, %p69;
	@%p70 bra 	$L__BB0_5;
	mul.lo.s32 	%r251, %r295, 50176;
	cvt.u64.u32 	%rd19, %r251;
	cvt.u32.u16 	%r252, %rs6;
	mul.wide.u32 	%rd26, %r252, 224;
	add.s64 	%rd27, %rd25, %rd26;
	add.s64 	%rd28, %rd27, %rd19;
	shl.b64 	%rd29, %rd28, 2;
	add.s64 	%rd30, %rd2, %rd29;
	ld.global.nc.f32 	%f428, [%rd30+-1800];
$L__BB0_5:
	st.shared.f32 	[%r5+484], %f428;
	mov.f32 	%f429, 0f00000000;
	@%p71 bra 	$L__BB0_7;
	mad.lo.s32 	%r253, %r295, 50176, %r6;
	mul.wide.u32 	%rd31, %r253, 4;
	add.s64 	%rd32, %rd2, %rd31;
	ld.global.nc.f32 	%f429, [%rd32];
$L__BB0_7:
	st.shared.f32 	[%r5+968], %f429;
	mov.f32 	%f430, 0f00000000;
	@%p72 bra 	$L__BB0_9;
	mad.lo.s32 	%r254, %r295, 50176, %r7;
	mul.wide.u32 	%rd33, %r254, 4;
	add.s64 	%rd34, %rd2, %rd33;
	ld.global.nc.f32 	%f430, [%rd34];
$L__BB0_9:
	st.shared.f32 	[%r5+1452], %f430;
	mov.f32 	%f431, 0f00000000;
	@%p73 bra 	$L__BB0_11;
	mad.lo.s32 	%r255, %r295, 50176, %r8;
	mul.wide.u32 	%rd35, %r255, 4;
	add.s64 	%rd36, %rd2, %rd35;
	ld.global.nc.f32 	%f431, [%rd36];
$L__BB0_11:
	st.shared.f32 	[%r5+1936], %f431;
	mov.f32 	%f432, 0f00000000;
	@%p74 bra 	$L__BB0_13;
	mad.lo.s32 	%r256, %r295, 50176, %r9;
	mul.wide.u32 	%rd37, %r256, 4;
	add.s64 	%rd38, %rd2, %rd37;
	ld.global.nc.f32 	%f432, [%rd38];
$L__BB0_13:
	st.shared.f32 	[%r5+2420], %f432;
	mov.f32 	%f433, 0f00000000;
	@%p75 bra 	$L__BB0_15;
	mad.lo.s32 	%r257, %r295, 50176, %r10;
	mul.wide.u32 	%rd39, %r257, 4;
	add.s64 	%rd40, %rd2, %rd39;
	ld.global.nc.f32 	%f433, [%rd40];
$L__BB0_15:
	st.shared.f32 	[%r5+2904], %f433;
	mov.f32 	%f434, 0f00000000;
	@%p76 bra 	$L__BB0_17;
	mad.lo.s32 	%r258, %r295, 50176, %r11;
	mul.wide.u32 	%rd41, %r258, 4;
	add.s64 	%rd42, %rd2, %rd41;
	ld.global.nc.f32 	%f434, [%rd42];
$L__BB0_17:
	st.shared.f32 	[%r5+3388], %f434;
	mov.f32 	%f435, 0f00000000;
	@%p77 bra 	$L__BB0_19;
	mad.lo.s32 	%r259, %r295, 50176, %r12;
	mul.wide.u32 	%rd43, %r259, 4;
	add.s64 	%rd44, %rd2, %rd43;
	ld.global.nc.f32 	%f435, [%rd44];
$L__BB0_19:
	st.shared.f32 	[%r5+3872], %f435;
	mov.f32 	%f436, 0f00000000;
	@%p78 bra 	$L__BB0_21;
	mad.lo.s32 	%r260, %r295, 50176, %r13;
	mul.wide.u32 	%rd45, %r260, 4;
	add.s64 	%rd46, %rd2, %rd45;
	ld.global.nc.f32 	%f436, [%rd46];
$L__BB0_21:
	st.shared.f32 	[%r5+4356], %f436;
	mov.f32 	%f437, 0f00000000;
	@%p79 bra 	$L__BB0_23;
	mad.lo.s32 	%r261, %r295, 50176, %r14;
	mul.wide.u32 	%rd47, %r261, 4;
	add.s64 	%rd48, %rd2, %rd47;
	ld.global.nc.f32 	%f437, [%rd48];
$L__BB0_23:
	st.shared.f32 	[%r5+4840], %f437;
	mov.f32 	%f438, 0f00000000;
	@%p80 bra 	$L__BB0_25;
	mad.lo.s32 	%r262, %r295, 50176, %r15;
	mul.wide.u32 	%rd49, %r262, 4;
	add.s64 	%rd50, %rd2, %rd49;
	ld.global.nc.f32 	%f438, [%rd50];
$L__BB0_25:
	st.shared.f32 	[%r5+5324], %f438;
	mov.f32 	%f439, 0f00000000;
	@%p81 bra 	$L__BB0_27;
	mad.lo.s32 	%r263, %r295, 50176, %r16;
	mul.wide.u32 	%rd51, %r263, 4;
	add.s64 	%rd52, %rd2, %rd51;
	ld.global.nc.f32 	%f439, [%rd52];
$L__BB0_27:
	st.shared.f32 	[%r5+5808], %f439;
	mov.f32 	%f440, 0f00000000;
	@%p82 bra 	$L__BB0_29;
	mad.lo.s32 	%r264, %r295, 50176, %r17;
	mul.wide.u32 	%rd53, %r264, 4;
	add.s64 	%rd54, %rd2, %rd53;
	ld.global.nc.f32 	%f440, [%rd54];
$L__BB0_29:
	st.shared.f32 	[%r5+6292], %f440;
	mov.f32 	%f441, 0f00000000;
	@%p83 bra 	$L__BB0_31;
	mad.lo.s32 	%r265, %r295, 50176, %r18;
	mul.wide.u32 	%rd55, %r265, 4;
	add.s64 	%rd56, %rd2, %rd55;
	ld.global.nc.f32 	%f441, [%rd56];
$L__BB0_31:
	st.shared.f32 	[%r5+6776], %f441;
	mov.f32 	%f442, 0f00000000;
	@%p84 bra 	$L__BB0_33;
	mad.lo.s32 	%r266, %r295, 50176, %r19;
	mul.wide.u32 	%rd57, %r266, 4;
	add.s64 	%rd58, %rd2, %rd57;
	ld.global.nc.f32 	%f442, [%rd58];
$L__BB0_33:
	st.shared.f32 	[%r5+7260], %f442;
	mov.f32 	%f443, 0f00000000;
	@%p85 bra 	$L__BB0_35;
	mad.lo.s32 	%r267, %r295, 50176, %r20;
	mul.wide.u32 	%rd59, %r267, 4;
	add.s64 	%rd60, %rd2, %rd59;
	ld.global.nc.f32 	%f443, [%rd60];
$L__BB0_35:
	st.shared.f32 	[%r5+7744], %f443;
	mov.f32 	%f444, 0f00000000;
	@%p86 bra 	$L__BB0_37;
	mad.lo.s32 	%r268, %r295, 50176, %r21;
	mul.wide.u32 	%rd61, %r268, 4;
	add.s64 	%rd62, %rd2, %rd61;
	ld.global.nc.f32 	%f444, [%rd62];
$L__BB0_37:
	st.shared.f32 	[%r5+8228], %f444;
	mov.f32 	%f445, 0f00000000;
	@%p87 bra 	$L__BB0_39;
	mad.lo.s32 	%r269, %r295, 50176, %r22;
	mul.wide.u32 	%rd63, %r269, 4;
	add.s64 	%rd64, %rd2, %rd63;
	ld.global.nc.f32 	%f445, [%rd64];
$L__BB0_39:
	st.shared.f32 	[%r5+8712], %f445;
	mov.f32 	%f446, 0f00000000;
	@%p88 bra 	$L__BB0_41;
	mad.lo.s32 	%r270, %r295, 50176, %r23;
	mul.wide.u32 	%rd65, %r270, 4;
	add.s64 	%rd66, %rd2, %rd65;
	ld.global.nc.f32 	%f446, [%rd66];
$L__BB0_41:
	st.shared.f32 	[%r5+9196], %f446;
	mov.f32 	%f447, 0f00000000;
	@%p89 bra 	$L__BB0_43;
	mad.lo.s32 	%r271, %r295, 50176, %r24;
	mul.wide.u32 	%rd67, %r271, 4;
	add.s64 	%rd68, %rd2, %rd67;
	ld.global.nc.f32 	%f447, [%rd68];
$L__BB0_43:
	setp.gt.u32 	%p90, %r1, 59;
	st.shared.f32 	[%r5+9680], %f447;
	@%p90 bra 	$L__BB0_47;
	mov.f32 	%f448, 0f00000000;
	@%p20 bra 	$L__BB0_46;
	mad.lo.s32 	%r272, %r295, 50176, %r25;
	mul.wide.u32 	%rd69, %r272, 4;
	add.s64 	%rd70, %rd2, %rd69;
	ld.global.nc.f32 	%f448, [%rd70];
$L__BB0_46:
	st.shared.f32 	[%r5+10164], %f448;
$L__BB0_47:
	mad.lo.s32 	%r275, %r26, 4356, %r1;
	mad.lo.s32 	%r276, %r295, 121, %r275;
	mul.wide.u32 	%rd71, %r276, 4;
	add.s64 	%rd72, %rd1, %rd71;
	ld.global.nc.f32 	%f104, [%rd72];
	shl.b32 	%r277, %r1, 2;
	mov.u32 	%r278, _ZZ10candidate2E13kernel_shared;
	add.s32 	%r279, %r278, %r277;
	st.shared.f32 	[%r279], %f104;
	ld.global.nc.f32 	%f105, [%rd72+1452];
	st.shared.f32 	[%r279+484], %f105;
	ld.global.nc.f32 	%f106, [%rd72+2904];
	st.shared.f32 	[%r279+968], %f106;
	ld.global.nc.f32 	%f107, [%rd72+4356];
	st.shared.f32 	[%r279+1452], %f107;
	ld.global.nc.f32 	%f108, [%rd72+5808];
	st.shared.f32 	[%r279+1936], %f108;
	ld.global.nc.f32 	%f109, [%rd72+7260];
	st.shared.f32 	[%r279+2420], %f109;
	ld.global.nc.f32 	%f110, [%rd72+8712];
	st.shared.f32 	[%r279+2904], %f110;
	ld.global.nc.f32 	%f111, [%rd72+10164];
	st.shared.f32 	[%r279+3388], %f111;
	ld.global.nc.f32 	%f112, [%rd72+11616];
	st.shared.f32 	[%r279+3872], %f112;
	ld.global.nc.f32 	%f113, [%rd72+13068];
	st.shared.f32 	[%r279+4356], %f113;
	ld.global.nc.f32 	%f114, [%rd72+14520];
	st.shared.f32 	[%r279+4840], %f114;
	ld.global.nc.f32 	%f115, [%rd72+15972];
	st.shared.f32 	[%r279+5324], %f115;
	bar.sync 	0;
	add.s32 	%r296, %r278, 2904;
	mov.b32 	%r297, 20;
$L__BB0_48:
	add.s32 	%r280, %r28, %r297;
	ld.shared.f32 	%f116, [%r280+-20];
	ld.shared.f32 	%f117, [%r296+-2904];
	fma.rn.f32 	%f118, %f116, %f117, %f460;
	ld.shared.f32 	%f119, [%r296+-968];
	fma.rn.f32 	%f120, %f116, %f119, %f456;
	ld.shared.f32 	%f121, [%r296+968];
	fma.rn.f32 	%f122, %f116, %f121, %f452;
	ld.shared.f32 	%f123, [%r296+-2420];
	fma.rn.f32 	%f124, %f116, %f123, %f459;
	ld.shared.f32 	%f125, [%r296+-484];
	fma.rn.f32 	%f126, %f116, %f125, %f455;
	ld.shared.f32 	%f127, [%r296+1452];
	fma.rn.f32 	%f128, %f116, %f127, %f451;
	ld.shared.f32 	%f129, [%r296+-1936];
	fma.rn.f32 	%f130, %f116, %f129, %f458;
	ld.shared.f32 	%f131, [%r296];
	fma.rn.f32 	%f132, %f116, %f131, %f454;
	ld.shared.f32 	%f133, [%r296+1936];
	fma.rn.f32 	%f134, %f116, %f133, %f450;
	ld.shared.f32 	%f135, [%r296+-1452];
	fma.rn.f32 	%f136, %f116, %f135, %f457;
	ld.shared.f32 	%f137, [%r296+484];
	fma.rn.f32 	%f138, %f116, %f137, %f453;
	ld.shared.f32 	%f139, [%r296+2420];
	fma.rn.f32 	%f140, %f116, %f139, %f449;
	ld.shared.f32 	%f141, [%r280+-16];
	ld.shared.f32 	%f142, [%r296+-2900];
	fma.rn.f32 	%f143, %f141, %f142, %f118;
	ld.shared.f32 	%f144, [%r296+-964];
	fma.rn.f32 	%f145, %f141, %f144, %f120;
	ld.shared.f32 	%f146, [%r296+972];
	fma.rn.f32 	%f147, %f141, %f146, %f122;
	ld.shared.f32 	%f148, [%r296+-2416];
	fma.rn.f32 	%f149, %f141, %f148, %f124;
	ld.shared.f32 	%f150, [%r296+-480];
	fma.rn.f32 	%f151, %f141, %f150, %f126;
	ld.shared.f32 	%f152, [%r296+1456];
	fma.rn.f32 	%f153, %f141, %f152, %f128;
	ld.shared.f32 	%f154, [%r296+-1932];
	fma.rn.f32 	%f155, %f141, %f154, %f130;
	ld.shared.f32 	%f156, [%r296+4];
	fma.rn.f32 	%f157, %f141, %f156, %f132;
	ld.shared.f32 	%f158, [%r296+1940];
	fma.rn.f32 	%f159, %f141, %f158, %f134;
	ld.shared.f32 	%f160, [%r296+-1448];
	fma.rn.f32 	%f161, %f141, %f160, %f136;
	ld.shared.f32 	%f162, [%r296+488];
	fma.rn.f32 	%f163, %f141, %f162, %f138;
	ld.shared.f32 	%f164, [%r296+2424];
	fma.rn.f32 	%f165, %f141, %f164, %f140;
	ld.shared.f32 	%f166, [%r280+-12];
	ld.shared.f32 	%f167, [%r296+-2896];
	fma.rn.f32 	%f168, %f166, %f167, %f143;
	ld.shared.f32 	%f169, [%r296+-960];
	fma.rn.f32 	%f170, %f166, %f169, %f145;
	ld.shared.f32 	%f171, [%r296+976];
	fma.rn.f32 	%f172, %f166, %f171, %f147;
	ld.shared.f32 	%f173, [%r296+-2412];
	fma.rn.f32 	%f174, %f166, %f173, %f149;
	ld.shared.f32 	%f175, [%r296+-476];
	fma.rn.f32 	%f176, %f166, %f175, %f151;
	ld.shared.f32 	%f177, [%r296+1460];
	fma.rn.f32 	%f178, %f166, %f177, %f153;
	ld.shared.f32 	%f179, [%r296+-1928];
	fma.rn.f32 	%f180, %f166, %f179, %f155;
	ld.shared.f32 	%f181, [%r296+8];
	fma.rn.f32 	%f182, %f166, %f181, %f157;
	ld.shared.f32 	%f183, [%r296+1944];
	fma.rn.f32 	%f184, %f166, %f183, %f159;
	ld.shared.f32 	%f185, [%r296+-1444];
	fma.rn.f32 	%f186, %f166, %f185, %f161;
	ld.shared.f32 	%f187, [%r296+492];
	fma.rn.f32 	%f188, %f166, %f187, %f163;
	ld.shared.f32 	%f189, [%r296+2428];
	fma.rn.f32 	%f190, %f166, %f189, %f165;
	ld.shared.f32 	%f191, [%r280+-8];
	ld.shared.f32 	%f192, [%r296+-2892];
	fma.rn.f32 	%f193, %f191, %f192, %f168;
	ld.shared.f32 	%f194, [%r296+-956];
	fma.rn.f32 	%f195, %f191, %f194, %f170;
	ld.shared.f32 	%f196, [%r296+980];
	fma.rn.f32 	%f197, %f191, %f196, %f172;
	ld.shared.f32 	%f198, [%r296+-2408];
	fma.rn.f32 	%f199, %f191, %f198, %f174;
	ld.shared.f32 	%f200, [%r296+-472];
	fma.rn.f32 	%f201, %f191, %f200, %f176;
	ld.shared.f32 	%f202, [%r296+1464];
	fma.rn.f32 	%f203, %f191, %f202, %f178;
	ld.shared.f32 	%f204, [%r296+-1924];
	fma.rn.f32 	%f205, %f191, %f204, %f180;
	ld.shared.f32 	%f206, [%r296+12];
	fma.rn.f32 	%f207, %f191, %f206, %f182;
	ld.shared.f32 	%f208, [%r296+1948];
	fma.rn.f32 	%f209, %f191, %f208, %f184;
	ld.shared.f32 	%f210, [%r296+-1440];
	fma.rn.f32 	%f211, %f191, %f210, %f186;
	ld.shared.f32 	%f212, [%r296+496];
	fma.rn.f32 	%f213, %f191, %f212, %f188;
	ld.shared.f32 	%f214, [%r296+2432];
	fma.rn.f32 	%f215, %f191, %f214, %f190;
	ld.shared.f32 	%f216, [%r280+-4];
	ld.shared.f32 	%f217, [%r296+-2888];
	fma.rn.f32 	%f218, %f216, %f217, %f193;
	ld.shared.f32 	%f219, [%r296+-952];
	fma.rn.f32 	%f220, %f216, %f219, %f195;
	ld.shared.f32 	%f221, [%r296+984];
	fma.rn.f32 	%f222, %f216, %f221, %f197;
	ld.shared.f32 	%f223, [%r296+-2404];
	fma.rn.f32 	%f224, %f216, %f223, %f199;
	ld.shared.f32 	%f225, [%r296+-468];
	fma.rn.f32 	%f226, %f216, %f225, %f201;
	ld.shared.f32 	%f227, [%r296+1468];
	fma.rn.f32 	%f228, %f216, %f227, %f203;
	ld.shared.f32 	%f229, [%r296+-1920];
	fma.rn.f32 	%f230, %f216, %f229, %f205;
	ld.shared.f32 	%f231, [%r296+16];
	fma.rn.f32 	%f232, %f216, %f231, %f207;
	ld.shared.f32 	%f233, [%r296+1952];
	fma.rn.f32 	%f234, %f216, %f233, %f209;
	ld.shared.f32 	%f235, [%r296+-1436];
	fma.rn.f32 	%f236, %f216, %f235, %f211;
	ld.shared.f32 	%f237, [%r296+500];
	fma.rn.f32 	%f238, %f216, %f237, %f213;
	ld.shared.f32 	%f239, [%r296+2436];
	fma.rn.f32 	%f240, %f216, %f239, %f215;
	ld.shared.f32 	%f241, [%r280];
	ld.shared.f32 	%f242, [%r296+-2884];
	fma.rn.f32 	%f243, %f241, %f242, %f218;
	ld.shared.f32 	%f244, [%r296+-948];
	fma.rn.f32 	%f245, %f241, %f244, %f220;
	ld.shared.f32 	%f246, [%r296+988];
	fma.rn.f32 	%f247, %f241, %f246, %f222;
	ld.shared.f32 	%f248, [%r296+-2400];
	fma.rn.f32 	%f249, %f241, %f248, %f224;
	ld.shared.f32 	%f250, [%r296+-464];
	fma.rn.f32 	%f251, %f241, %f250, %f226;
	ld.shared.f32 	%f252, [%r296+1472];
	fma.rn.f32 	%f253, %f241, %f252, %f228;
	ld.shared.f32 	%f254, [%r296+-1916];
	fma.rn.f32 	%f255, %f241, %f254, %f230;
	ld.shared.f32 	%f256, [%r296+20];
	fma.rn.f32 	%f257, %f241, %f256, %f232;
	ld.shared.f32 	%f258, [%r296+1956];
	fma.rn.f32 	%f259, %f241, %f258, %f234;
	ld.shared.f32 	%f260, [%r296+-1432];
	fma.rn.f32 	%f261, %f241, %f260, %f236;
	ld.shared.f32 	%f262, [%r296+504];
	fma.rn.f32 	%f263, %f241, %f262, %f238;
	ld.shared.f32 	%f264, [%r296+2440];
	fma.rn.f32 	%f265, %f241, %f264, %f240;
	ld.shared.f32 	%f266, [%r280+4];
	ld.shared.f32 	%f267, [%r296+-2880];
	fma.rn.f32 	%f268, %f266, %f267, %f243;
	ld.shared.f32 	%f269, [%r296+-944];
	fma.rn.f32 	%f270, %f266, %f269, %f245;
	ld.shared.f32 	%f271, [%r296+992];
	fma.rn.f32 	%f272, %f266, %f271, %f247;
	ld.shared.f32 	%f273, [%r296+-2396];
	fma.rn.f32 	%f274, %f266, %f273, %f249;
	ld.shared.f32 	%f275, [%r296+-460];
	fma.rn.f32 	%f276, %f266, %f275, %f251;
	ld.shared.f32 	%f277, [%r296+1476];
	fma.rn.f32 	%f278, %f266, %f277, %f253;
	ld.shared.f32 	%f279, [%r296+-1912];
	fma.rn.f32 	%f280, %f266, %f279, %f255;
	ld.shared.f32 	%f281, [%r296+24];
	fma.rn.f32 	%f282, %f266, %f281, %f257;
	ld.shared.f32 	%f283, [%r296+1960];
	fma.rn.f32 	%f284, %f266, %f283, %f259;
	ld.shared.f32 	%f285, [%r296+-1428];
	fma.rn.f32 	%f286, %f266, %f285, %f261;
	ld.shared.f32 	%f287, [%r296+508];
	fma.rn.f32 	%f288, %f266, %f287, %f263;
	ld.shared.f32 	%f289, [%r296+2444];
	fma.rn.f32 	%f290, %f266, %f289, %f265;
	ld.shared.f32 	%f291, [%r280+8];
	ld.shared.f32 	%f292, [%r296+-2876];
	fma.rn.f32 	%f293, %f291, %f292, %f268;
	ld.shared.f32 	%f294, [%r296+-940];
	fma.rn.f32 	%f295, %f291, %f294, %f270;
	ld.shared.f32 	%f296, [%r296+996];
	fma.rn.f32 	%f297, %f291, %f296, %f272;
	ld.shared.f32 	%f298, [%r296+-2392];
	fma.rn.f32 	%f299, %f291, %f298, %f274;
	ld.shared.f32 	%f300, [%r296+-456];
	fma.rn.f32 	%f301, %f291, %f300, %f276;
	ld.shared.f32 	%f302, [%r296+1480];
	fma.rn.f32 	%f303, %f291, %f302, %f278;
	ld.shared.f32 	%f304, [%r296+-1908];
	fma.rn.f32 	%f305, %f291, %f304, %f280;
	ld.shared.f32 	%f306, [%r296+28];
	fma.rn.f32 	%f307, %f291, %f306, %f282;
	ld.shared.f32 	%f308, [%r296+1964];
	fma.rn.f32 	%f309, %f291, %f308, %f284;
	ld.shared.f32 	%f310, [%r296+-1424];
	fma.rn.f32 	%f311, %f291, %f310, %f286;
	ld.shared.f32 	%f312, [%r296+512];
	fma.rn.f32 	%f313, %f291, %f312, %f288;
	ld.shared.f32 	%f314, [%r296+2448];
	fma.rn.f32 	%f315, %f291, %f314, %f290;
	ld.shared.f32 	%f316, [%r280+12];
	ld.shared.f32 	%f317, [%r296+-2872];
	fma.rn.f32 	%f318, %f316, %f317, %f293;
	ld.shared.f32 	%f319, [%r296+-936];
	fma.rn.f32 	%f320, %f316, %f319, %f295;
	ld.shared.f32 	%f321, [%r296+1000];
	fma.rn.f32 	%f322, %f316, %f321, %f297;
	ld.shared.f32 	%f323, [%r296+-2388];
	fma.rn.f32 	%f324, %f316, %f323, %f299;
	ld.shared.f32 	%f325, [%r296+-452];
	fma.rn.f32 	%f326, %f316, %f325, %f301;
	ld.shared.f32 	%f327, [%r296+1484];
	fma.rn.f32 	%f328, %f316, %f327, %f303;
	ld.shared.f32 	%f329, [%r296+-1904];
	fma.rn.f32 	%f330, %f316, %f329, %f305;
	ld.shared.f32 	%f331, [%r296+32];
	fma.rn.f32 	%f332, %f316, %f331, %f307;
	ld.shared.f32 	%f333, [%r296+1968];
	fma.rn.f32 	%f334, %f316, %f333, %f309;
	ld.shared.f32 	%f335, [%r296+-1420];
	fma.rn.f32 	%f336, %f316, %f335, %f311;
	ld.shared.f32 	%f337, [%r296+516];
	fma.rn.f32 	%f338, %f316, %f337, %f313;
	ld.shared.f32 	%f339, [%r296+2452];
	fma.rn.f32 	%f340, %f316, %f339, %f315;
	ld.shared.f32 	%f341, [%r280+16];
	ld.shared.f32 	%f342, [%r296+-2868];
	fma.rn.f32 	%f343, %f341, %f342, %f318;
	ld.shared.f32 	%f344, [%r296+-932];
	fma.rn.f32 	%f345, %f341, %f344, %f320;
	ld.shared.f32 	%f346, [%r296+1004];
	fma.rn.f32 	%f347, %f341, %f346, %f322;
	ld.shared.f32 	%f348, [%r296+-2384];
	fma.rn.f32 	%f349, %f341, %f348, %f324;
	ld.shared.f32 	%f350, [%r296+-448];
	fma.rn.f32 	%f351, %f341, %f350, %f326;
	ld.shared.f32 	%f352, [%r296+1488];
	fma.rn.f32 	%f353, %f341, %f352, %f328;
	ld.shared.f32 	%f354, [%r296+-1900];
	fma.rn.f32 	%f355, %f341, %f354, %f330;
	ld.shared.f32 	%f356, [%r296+36];
	fma.rn.f32 	%f357, %f341, %f356, %f332;
	ld.shared.f32 	%f358, [%r296+1972];
	fma.rn.f32 	%f359, %f341, %f358, %f334;
	ld.shared.f32 	%f360, [%r296+-1416];
	fma.rn.f32 	%f361, %f341, %f360, %f336;
	ld.shared.f32 	%f362, [%r296+520];
	fma.rn.f32 	%f363, %f341, %f362, %f338;
	ld.shared.f32 	%f364, [%r296+2456];
	fma.rn.f32 	%f365, %f341, %f364, %f340;
	ld.shared.f32 	%f366, [%r280+20];
	ld.shared.f32 	%f367, [%r296+-2864];
	fma.rn.f32 	%f460, %f366, %f367, %f343;
	ld.shared.f32 	%f368, [%r296+-928];
	fma.rn.f32 	%f456, %f366, %f368, %f345;
	ld.shared.f32 	%f369, [%r296+1008];
	fma.rn.f32 	%f452, %f366, %f369, %f347;
	ld.shared.f32 	%f370, [%r296+-2380];
	fma.rn.f32 	%f459, %f366, %f370, %f349;
	ld.shared.f32 	%f371, [%r296+-444];
	fma.rn.f32 	%f455, %f366, %f371, %f351;
	ld.shared.f32 	%f372, [%r296+1492];
	fma.rn.f32 	%f451, %f366, %f372, %f353;
	ld.shared.f32 	%f373, [%r296+-1896];
	fma.rn.f32 	%f458, %f366, %f373, %f355;
	ld.shared.f32 	%f374, [%r296+40];
	fma.rn.f32 	%f454, %f366, %f374, %f357;
	ld.shared.f32 	%f375, [%r296+1976];
	fma.rn.f32 	%f450, %f366, %f375, %f359;
	ld.shared.f32 	%f376, [%r296+-1412];
	fma.rn.f32 	%f457, %f366, %f376, %f361;
	ld.shared.f32 	%f377, [%r296+524];
	fma.rn.f32 	%f453, %f366, %f377, %f363;
	ld.shared.f32 	%f378, [%r296+2460];
	fma.rn.f32 	%f449, %f366, %f378, %f365;
	add.s32 	%r297, %r297, 204;
	add.s32 	%r296, %r296, 44;
	setp.ne.s32 	%p91, %r297, 2264;
	@%p91 bra 	$L__BB0_48;
	add.s32 	%r295, %r295, 1;
	setp.ne.s32 	%p92, %r295, 3;
	@%p92 bra 	$L__BB0_1;
	ld.param.u64 	%rd79, [candidate2_param_3];
	mul.lo.s16 	%rs193, %rs2, 187;
	shr.u16 	%rs194, %rs193, 11;
	mul.lo.s16 	%rs195, %rs194, 11;
	sub.s16 	%rs196, %rs2, %rs195;
	cvt.u32.u16 	%r281, %rs196;
	and.b32  	%r282, %r281, 255;
	cvt.u16.u32 	%rs197, %r27;
	mov.b16 	%rs198, 605;
	mov.b32 	%r283, {%rs197, %rs198};
	cvt.u32.u16 	%r284, %rs1;
	mov.b32 	%r285, 55;
	prmt.b32 	%r286, %r285, %r284, 0x3340U;
	prmt.b32 	%r287, %r288, %r289, 0x3340U;
	prmt.b32 	%r290, %r286, %r287, 0x5410U;
	dp2a.lo.u32.u32 	%r291, %r283, %r290, %r282;
	mad.lo.s32 	%r292, %r26, 36300, %r291;
	mad.lo.s32 	%r293, %r2, 11, %r292;
	mul.lo.s32 	%r294, %r26, 12;
	cvta.to.global.u64 	%rd73, %rd79;
	cvta.to.global.u64 	%rd74, %rd3;
	mul.wide.u32 	%rd75, %r294, 4;
	add.s64 	%rd76, %rd73, %rd75;
	ld.global.nc.f32 	%f379, [%rd76];
	add.f32 	%f380, %f460, %f379;
	max.f32 	%f381, %f380, 0f00000000;
	mul.wide.u32 	%rd77, %r293, 4;
	add.s64 	%rd78, %rd74, %rd77;
	st.global.f32 	[%rd78], %f381;
	ld.global.nc.f32 	%f382, [%rd76+16];
	add.f32 	%f383, %f456, %f382;
	max.f32 	%f384, %f383, 0f00000000;
	st.global.f32 	[%rd78+48400], %f384;
	ld.global.nc.f32 	%f385, [%rd76+32];
	add.f32 	%f386, %f452, %f385;
	max.f32 	%f387, %f386, 0f00000000;
	st.global.f32 	[%rd78+96800], %f387;
	ld.global.nc.f32 	%f388, [%rd76+4];
	add.f32 	%f389, %f459, %f388;
	max.f32 	%f390, %f389, 0f00000000;
	st.global.f32 	[%rd78+12100], %f390;
	ld.global.nc.f32 	%f391, [%rd76+20];
	add.f32 	%f392, %f455, %f391;
	max.f32 	%f393, %f392, 0f00000000;
	st.global.f32 	[%rd78+60500], %f393;
	ld.global.nc.f32 	%f394, [%rd76+36];
	add.f32 	%f395, %f451, %f394;
	max.f32 	%f396, %f395, 0f00000000;
	st.global.f32 	[%rd78+108900], %f396;
	ld.global.nc.f32 	%f397, [%rd76+8];
	add.f32 	%f398, %f458, %f397;
	max.f32 	%f399, %f398, 0f00000000;
	st.global.f32 	[%rd78+24200], %f399;
	ld.global.nc.f32 	%f400, [%rd76+24];
	add.f32 	%f401, %f454, %f400;
	max.f32 	%f402, %f401, 0f00000000;
	st.global.f32 	[%rd78+72600], %f402;
	ld.global.nc.f32 	%f403, [%rd76+40];
	add.f32 	%f404, %f450, %f403;
	max.f32 	%f405, %f404, 0f00000000;
	st.global.f32 	[%rd78+121000], %f405;
	ld.global.nc.f32 	%f406, [%rd76+12];
	add.f32 	%f407, %f457, %f406;
	max.f32 	%f408, %f407, 0f00000000;
	st.global.f32 	[%rd78+36300], %f408;
	ld.global.nc.f32 	%f409, [%rd76+28];
	add.f32 	%f410, %f453, %f409;
	max.f32 	%f411, %f410, 0f00000000;
	st.global.f32 	[%rd78+84700], %f411;
	ld.global.nc.f32 	%f412, [%rd76+44];
	add.f32 	%f413, %f449, %f412;
	max.f32 	%f414, %f413, 0f00000000;
	st.global.f32 	[%rd78+133100], %f414;
	ret;

}


// ===== COMPILED SASS (sm_100) =====

	.target	sm_100

	.elftype	@"ET_EXEC"


//--------------------- .note.nv.tkinfo           --------------------------
	.section	.note.nv.tkinfo,"",@"SHT_NOTE"
	.sectionflags	@"SHF_NOTE_NV_TKINFO"
	.tkinfo
        /*0018*/ 	.word	0x00000002
        /*0030*/ 	.string	""
        /*0030*/ 	.string	"ptxas"
        /*0030*/ 	.string	"Cuda compilation tools, release 13.0, V13.0.88"
        /*0030*/ 	.string	"Build cuda_13.0.r13.0/compiler.36424714_0"
        /*0030*/ 	.string	"-arch sm_100 -m 64 "



//--------------------- .note.nv.cuinfo           --------------------------
	.section	.note.nv.cuinfo,"",@"SHT_NOTE"
	.sectionflags	@"SHF_NOTE_NV_CUINFO"
        /*0018*/ 	.short	0x0002
        /*001a*/ 	.short	0x0064
        /*001c*/ 	.short	0x0082
	.zero		2


//--------------------- .nv.info                  --------------------------
	.section	.nv.info,"",@"SHT_CUDA_INFO"
	.align	4


	//----- nvinfo : EIATTR_REGCOUNT
	.align		4
        /*0000*/ 	.byte	0x04, 0x2f
        /*0002*/ 	.short	(.L_1 - .L_0)
	.align		4
.L_0:
        /*0004*/ 	.word	index@(candidate2)
        /*0008*/ 	.word	0x00000050


	//----- nvinfo : EIATTR_FRAME_SIZE
	.align		4
.L_1:
        /*000c*/ 	.byte	0x04, 0x11
        /*000e*/ 	.short	(.L_3 - .L_2)
	.align		4
.L_2:
        /*0010*/ 	.word	index@(candidate2)
        /*0014*/ 	.word	0x00000000


	//----- nvinfo : EIATTR_MIN_STACK_SIZE
	.align		4
.L_3:
        /*0018*/ 	.byte	0x04, 0x12
        /*001a*/ 	.short	(.L_5 - .L_4)
	.align		4
.L_4:
        /*001c*/ 	.word	index@(candidate2)
        /*0020*/ 	.word	0x00000000
.L_5:


//--------------------- .nv.compat                --------------------------
	.section	.nv.compat,"",@"SHT_CUDA_COMPAT_INFO"
	.align	4
        /*0000*/ 	.byte	0x02, 0x09, 0x00, 0x00, 0x02, 0x02, 0x01, 0x00, 0x02, 0x05, 0x05, 0x00, 0x03, 0x07, 0x01, 0x01
        /*0010*/ 	.byte	0x02, 0x03, 0x00, 0x00, 0x02, 0x06, 0x01, 0x00, 0x04, 0x0b, 0x08, 0x00, 0x09, 0x00, 0x00, 0x00
        /*0020*/ 	.byte	0x00, 0x00, 0x00, 0x00


//--------------------- .nv.info.candidate2       --------------------------
	.section	.nv.info.candidate2,"",@"SHT_CUDA_INFO"
	.sectionflags	@""
	.align	4


	//----- nvinfo : EIATTR_CUDA_API_VERSION
	.align		4
        /*0000*/ 	.byte	0x04, 0x37
        /*0002*/ 	.short	(.L_7 - .L_6)
.L_6:
        /*0004*/ 	.word	0x00000082


	//----- nvinfo : EIATTR_KPARAM_INFO
	.align		4
.L_7:
        /*0008*/ 	.byte	0x04, 0x17
        /*000a*/ 	.short	(.L_9 - .L_8)
.L_8:
        /*000c*/ 	.word	0x00000000
        /*0010*/ 	.short	0x0003
        /*0012*/ 	.short	0x0018
        /*0014*/ 	.byte	0x00, 0xf5, 0x21, 0x00


	//----- nvinfo : EIATTR_KPARAM_INFO
	.align		4
.L_9:
        /*0018*/ 	.byte	0x04, 0x17
        /*001a*/ 	.short	(.L_11 - .L_10)
.L_10:
        /*001c*/ 	.word	0x00000000
        /*0020*/ 	.short	0x0002
        /*0022*/ 	.short	0x0010
        /*0024*/ 	.byte	0x00, 0xf5, 0x21, 0x00


	//----- nvinfo : EIATTR_KPARAM_INFO
	.align		4
.L_11:
        /*0028*/ 	.byte	0x04, 0x17
        /*002a*/ 	.short	(.L_13 - .L_12)
.L_12:
        /*002c*/ 	.word	0x00000000
        /*0030*/ 	.short	0x0001
        /*0032*/ 	.short	0x0008
        /*0034*/ 	.byte	0x00, 0xf5, 0x21, 0x00


	//----- nvinfo : EIATTR_KPARAM_INFO
	.align		4
.L_13:
        /*0038*/ 	.byte	0x04, 0x17
        /*003a*/ 	.short	(.L_15 - .L_14)
.L_14:
        /*003c*/ 	.word	0x00000000
        /*0040*/ 	.short	0x0000
        /*0042*/ 	.short	0x0000
        /*0044*/ 	.byte	0x00, 0xf5, 0x21, 0x00


	//----- nvinfo : EIATTR_SPARSE_MMA_MASK
	.align		4
.L_15:
        /*0048*/ 	.byte	0x03, 0x50
        /*004a*/ 	.short	0x0000


	//----- nvinfo : EIATTR_MAXREG_COUNT
	.align		4
        /*004c*/ 	.byte	0x03, 0x1b
        /*004e*/ 	.short	0x00ff


	//----- nvinfo : EIATTR_NUM_BARRIERS
	.align		4
        /*0050*/ 	.byte	0x02, 0x4c
        /*0052*/ 	.byte	0x01
	.zero		1


	//----- nvinfo : EIATTR_MERCURY_ISA_VERSION
	.align		4
        /*0054*/ 	.byte	0x03, 0x5f
        /*0056*/ 	.short	0x0101


	//----- nvinfo : EIATTR_VRC_CTA_INIT_COUNT
	.align		4
        /*0058*/ 	.byte	0x02, 0x4a
	.zero		1
	.zero		1


	//----- nvinfo : EIATTR_EXIT_INSTR_OFFSETS
	.align		4
        /*005c*/ 	.byte	0x04, 0x1c
        /*005e*/ 	.short	(.L_17 - .L_16)


	//   ....[0]....
.L_16:
        /*0060*/ 	.word	0x000049c0


	//----- nvinfo : EIATTR_MAX_THREADS
	.align		4
.L_17:
        /*0064*/ 	.byte	0x04, 0x05
        /*0066*/ 	.short	(.L_19 - .L_18)
.L_18:
        /*0068*/ 	.word	0x00000079
        /*006c*/ 	.word	0x00000001
        /*0070*/ 	.word	0x00000001


	//----- nvinfo : EIATTR_CRS_STACK_SIZE
	.align		4
.L_19:
        /*0074*/ 	.byte	0x04, 0x1e
        /*0076*/ 	.short	(.L_21 - .L_20)
.L_20:
        /*0078*/ 	.word	0x00000000


	//----- nvinfo : EIATTR_CBANK_PARAM_SIZE
	.align		4
.L_21:
        /*007c*/ 	.byte	0x03, 0x19
        /*007e*/ 	.short	0x0020


	//----- nvinfo : EIATTR_PARAM_CBANK
	.align		4
        /*0080*/ 	.byte	0x04, 0x0a
        /*0082*/ 	.short	(.L_23 - .L_22)
	.align		4
.L_22:
        /*0084*/ 	.word	index@(.nv.constant0.candidate2)
        /*0088*/ 	.short	0x0380
        /*008a*/ 	.short	0x0020


	//----- nvinfo : EIATTR_SW_WAR
	.align		4
.L_23:
        /*008c*/ 	.byte	0x04, 0x36
        /*008e*/ 	.short	(.L_25 - .L_24)
.L_24:
        /*0090*/ 	.word	0x00000008
.L_25:


//--------------------- .nv.callgraph             --------------------------
	.section	.nv.callgraph,"",@"SHT_CUDA_CALLGRAPH"
	.align	4
	.sectionentsize	8
	.align		4
        /*0000*/ 	.word	0x00000000
	.align		4
        /*0004*/ 	.word	0xffffffff
	.align		4
        /*0008*/ 	.word	0x00000000
	.align		4
        /*000c*/ 	.word	0xfffffffe
	.align		4
        /*0010*/ 	.word	0x00000000
	.align		4
        /*0014*/ 	.word	0xfffffffd
	.align		4
        /*0018*/ 	.word	0x00000000
	.align		4
        /*001c*/ 	.word	0xfffffffc


//--------------------- .text.candidate2          --------------------------
	.section	.text.candidate2,"ax",@progbits
	.align	128
        .global         candidate2
        .type           candidate2,@function
        .size           candidate2,(.L_x_7 - candidate2)
        .other          candidate2,@"STO_CUDA_ENTRY STV_DEFAULT"
candidate2:
.text.candidate2:
[----:B------:R-:W0:Y:S01]  /*0000*/  LDC R1, c[0x0][0x37c] ;  /* 0x0000df00ff017b82 */ /* 0x000e220000000800 */
[----:B------:R-:W1:Y:S07]  /*0010*/  S2R R16, SR_TID.X ;  /* 0x0000000000107919 */ /* 0x000e6e0000002100 */
[----:B------:R-:W2:Y:S02]  /*0020*/  S2UR UR8, SR_CTAID.X ;  /* 0x00000000000879c3 */ /* 0x000ea40000002500 */
[----:B--2---:R-:W-:-:S04]  /*0030*/  UIMAD.WIDE.U32 UR4, UR8, 0x51eb851f, URZ ;  /* 0x51eb851f080478a5 */ /* 0x004fc8000f8e00ff */
[----:B------:R-:W-:Y:S01]  /*0040*/  USHF.R.U32.HI UR6, URZ, 0x3, UR5 ;  /* 0x00000003ff067899 */ /* 0x000fe20008011605 */
[----:B-1----:R-:W-:-:S03]  /*0050*/  PRMT R18, R16, 0x9910, RZ ;  /* 0x0000991010127816 */ /* 0x002fc600000000ff */
[----:B------:R-:W-:Y:S01]  /*0060*/  UIMAD UR4, UR6, -0x19, UR8 ;  /* 0xffffffe7060478a4 */ /* 0x000fe2000f8e0208 */
[C---:B------:R-:W-:Y:S01]  /*0070*/  VIADD R2, R16.reuse, 0x9ed ;  /* 0x000009ed10027836 */ /* 0x040fe20000000000 */
[C---:B------:R-:W-:Y:S01]  /*0080*/  ISETP.GE.U32.AND P0, PT, R16.reuse, 0x9, PT ;  /* 0x000000091000780c */ /* 0x040fe20003f06070 */
[----:B------:R-:W-:Y:S01]  /*0090*/  VIADD R4, R16, 0x2a ;  /* 0x0000002a10047836 */ /* 0x000fe20000000000 */
[----:B------:R-:W-:Y:S01]  /*00a0*/  UPRMT UR7, UR4, 0x9910, URZ ;  /* 0x0000991004077896 */ /* 0x000fe200080000ff */
[----:B------:R-:W-:Y:S01]  /*00b0*/  IMAD R17, R18, 0xa1, RZ ;  /* 0x000000a112117824 */ /* 0x000fe200078e02ff */
[----:B------:R-:W-:Y:S01]  /*00c0*/  LOP3.LUT R2, R2, 0xffff, RZ, 0xc0, !PT ;  /* 0x0000ffff02027812 */ /* 0x000fe200078ec0ff */
[----:B------:R-:W-:Y:S01]  /*00d0*/  UIMAD.WIDE.U32 UR4, UR8, 0x66666667, URZ ;  /* 0x66666667080478a5 */ /* 0x000fe2000f8e00ff */
[----:B------:R-:W-:Y:S01]  /*00e0*/  VIADD R6, R16, 0x1e4 ;  /* 0x000001e410067836 */ /* 0x000fe20000000000 */
[----:B------:R-:W-:Y:S01]  /*00f0*/  UIMAD UR7, UR7, 0xcd, URZ ;  /* 0x000000cd070778a4 */ /* 0x000fe2000f8e02ff */
[----:B------:R-:W-:Y:S01]  /*0100*/  VIADD R0, R17, 0xbf3 ;  /* 0x00000bf311007836 */ /* 0x000fe20000000000 */
[----:B------:R-:W-:Y:S01]  /*0110*/  USHF.R.U32.HI UR5, URZ, 0x1, UR5 ;  /* 0x00000001ff057899 */ /* 0x000fe20008011605 */
[----:B------:R-:W-:Y:S01]  /*0120*/  IMAD R2, R2, 0x1415, RZ ;  /* 0x0000141502027824 */ /* 0x000fe200078e02ff */
[----:B------:R-:W-:Y:S01]  /*0130*/  ULOP3.LUT UR7, UR7, 0xffff, URZ, 0xc0, !UPT ;  /* 0x0000ffff07077892 */ /* 0x000fe2000f8ec0ff */
[----:B------:R-:W-:Y:S01]  /*0140*/  LOP3.LUT R6, R6, 0xffff, RZ, 0xc0, !PT ;  /* 0x0000ffff06067812 */ /* 0x000fe200078ec0ff */
[----:B------:R-:W-:Y:S01]  /*0150*/  UIMAD UR8, UR5, -0x5, UR8 ;  /* 0xfffffffb050878a4 */ /* 0x000fe2000f8e0208 */
[----:B------:R-:W-:Y:S01]  /*0160*/  LOP3.LUT R0, R0, 0xffff, RZ, 0xc0, !PT ;  /* 0x0000ffff00007812 */ /* 0x000fe200078ec0ff */
[----:B------:R-:W-:Y:S01]  /*0170*/  USHF.R.U32.HI UR7, URZ, 0xa, UR7 ;  /* 0x0000000aff077899 */ /* 0x000fe20008011607 */
[----:B------:R-:W-:Y:S01]  /*0180*/  @P0 VIADD R4, R16, 0xfffffff7 ;  /* 0xfffffff710040836 */ /* 0x000fe20000000000 */
[----:B------:R-:W-:Y:S01]  /*0190*/  UIMAD UR5, UR8, 0x2c, URZ ;  /* 0x0000002c080578a4 */ /* 0x000fe2000f8e02ff */
[----:B------:R-:W-:Y:S01]  /*01a0*/  SHF.R.U32.HI R0, RZ, 0xd, R0 ;  /* 0x0000000dff007819 */ /* 0x000fe20000011600 */
[----:B------:R-:W-:Y:S01]  /*01b0*/  ULOP3.LUT UR4, UR7, 0xffff, URZ, 0xc0, !UPT ;  /* 0x0000ffff07047892 */ /* 0x000fe2000f8ec0ff */
[----:B------:R-:W-:Y:S01]  /*01c0*/  IMAD R8, R6, 0x506, RZ ;  /* 0x0000050606087824 */ /* 0x000fe200078e02ff */
[----:B------:R-:W-:Y:S01]  /*01d0*/  UIADD3 UR10, UPT, UPT, UR5, -0x1c2, URZ ;  /* 0xfffffe3e050a7890 */ /* 0x000fe2000fffe0ff */
[----:B------:R-:W-:Y:S01]  /*01e0*/  PRMT R3, R0, 0x9910, RZ ;  /* 0x0000991000037816 */ /* 0x000fe200000000ff */
[----:B------:R-:W-:Y:S01]  /*01f0*/  UIMAD UR9, UR8, 0x16, URZ ;  /* 0x00000016080978a4 */ /* 0x000fe2000f8e02ff */
[--C-:B------:R-:W-:Y:S01]  /*0200*/  SHF.R.U32.HI R0, RZ, 0x12, R2.reuse ;  /* 0x00000012ff007819 */ /* 0x100fe20000011602 */
[----:B------:R-:W-:Y:S01]  /*0210*/  IMAD.U32 R7, RZ, RZ, UR4 ;  /* 0x00000004ff077e24 */ /* 0x000fe2000f8e00ff */
[----:B------:R-:W-:Y:S01]  /*0220*/  SHF.R.U32.HI R2, RZ, 0x13, R2 ;  /* 0x00000013ff027819 */ /* 0x000fe20000011602 */
[----:B------:R-:W-:Y:S01]  /*0230*/  UIMAD UR4, UR4, 0x2680, URZ ;  /* 0x00002680040478a4 */ /* 0x000fe2000f8e02ff */
[----:B------:R-:W-:Y:S01]  /*0240*/  PRMT R5, R0, 0x9910, RZ ;  /* 0x0000991000057816 */ /* 0x000fe200000000ff */
[----:B------:R-:W-:Y:S01]  /*0250*/  IMAD R0, R3, 0x33, RZ ;  /* 0x0000003303007824 */ /* 0x000fe200078e02ff */
[----:B------:R-:W-:Y:S01]  /*0260*/  SHF.R.U32.HI R3, RZ, 0x1, R4 ;  /* 0x00000001ff037819 */ /* 0x000fe20000011604 */
[----:B------:R-:W-:Y:S01]  /*0270*/  IMAD R2, R7, 0x16, R2 ;  /* 0x0000001607027824 */ /* 0x000fe200078e0202 */
[----:B------:R-:W-:Y:S01]  /*0280*/  IADD3 R22, PT, PT, R17, 0x12de, RZ ;  /* 0x000012de11167810 */ /* 0x000fe20007ffe0ff */
[----:B------:R-:W-:Y:S01]  /*0290*/  IMAD.MOV R0, RZ, RZ, -R0 ;  /* 0x000000ffff007224 */ /* 0x000fe200078e0a00 */
[----:B------:R-:W-:Y:S01]  /*02a0*/  LOP3.LUT P0, RZ, R3, UR9, RZ, 0xfc, !PT ;  /* 0x0000000903ff7c12 */ /* 0x000fe2000f80fcff */
[----:B------:R-:W-:Y:S01]  /*02b0*/  IMAD R5, R5, 0xe0, RZ ;  /* 0x000000e005057824 */ /* 0x000fe200078e02ff */
[----:B------:R-:W-:Y:S01]  /*02c0*/  VIADDMNMX.U32 R2, R3, UR9, R2, !PT ;  /* 0x0000000903027c46 */ /* 0x000fe2000f800002 */
[----:B------:R-:W-:Y:S01]  /*02d0*/  IMAD.U32 R19, RZ, RZ, UR10 ;  /* 0x0000000aff137e24 */ /* 0x000fe2000f8e00ff */
[----:B------:R-:W-:Y:S01]  /*02e0*/  PRMT R7, R0, 0x7710, RZ ;  /* 0x0000771000077816 */ /* 0x000fe200000000ff */
[----:B------:R-:W-:Y:S01]  /*02f0*/  IMAD R36, R18, 0xbb, RZ ;  /* 0x000000bb12247824 */ /* 0x000fe200078e02ff */
[----:B------:R-:W-:Y:S01]  /*0300*/  LOP3.LUT R5, R5, 0xffff, RZ, 0xc0, !PT ;  /* 0x0000ffff05057812 */ /* 0x000fe200078ec0ff */
[C---:B------:R-:W-:Y:S01]  /*0310*/  VIADD R33, R17.reuse, 0x16a4 ;  /* 0x000016a411217836 */ /* 0x040fe20000000000 */
[----:B------:R-:W-:Y:S01]  /*0320*/  IADD3 R0, PT, PT, R16, 0x13, R7 ;  /* 0x0000001310007810 */ /* 0x000fe20007ffe007 */
[----:B------:R-:W-:Y:S01]  /*0330*/  VIADD R35, R17, 0x284 ;  /* 0x0000028411237836 */ /* 0x000fe20000000000 */
[----:B------:R-:W-:Y:S01]  /*0340*/  IADD3 R4, PT, PT, R19, UR4, R4 ;  /* 0x0000000413047c10 */ /* 0x000fe2000fffe004 */
[----:B------:R-:W-:Y:S01]  /*0350*/  IMAD.U32 R39, RZ, RZ, UR5 ;  /* 0x00000005ff277e24 */ /* 0x000fe2000f8e00ff */
[----:B------:R-:W-:Y:S01]  /*0360*/  LOP3.LUT R38, R0, 0xff, RZ, 0xc0, !PT ;  /* 0x000000ff00267812 */ /* 0x000fe200078ec0ff */
[----:B------:R-:W1:Y:S01]  /*0370*/  LDCU.64 UR10, c[0x0][0x358] ;  /* 0x00006b00ff0a77ac */ /* 0x000e620008000a00 */
[----:B------:R-:W-:Y:S01]  /*0380*/  IADD3 R3, PT, PT, R16, 0xf2, RZ ;  /* 0x000000f210037810 */ /* 0x000fe20007ffe0ff */
[----:B------:R-:W-:Y:S01]  /*0390*/  IMAD.IADD R0, R5, 0x1, R4 ;  /* 0x0000000105007824 */ /* 0x000fe200078e0204 */
[----:B------:R-:W-:Y:S01]  /*03a0*/  ISETP.GT.U32.OR P2, PT, R2, 0x70, !P0 ;  /* 0x000000700200780c */ /* 0x000fe20004744470 */
[----:B------:R-:W-:Y:S01]  /*03b0*/  VIADD R4, R17, 0x3c6 ;  /* 0x000003c611047836 */ /* 0x000fe20000000000 */
[----:B------:R-:W-:Y:S01]  /*03c0*/  LOP3.LUT R7, R3, 0xffff, RZ, 0xc0, !PT ;  /* 0x0000ffff03077812 */ /* 0x000fe200078ec0ff */
[----:B------:R-:W-:Y:S01]  /*03d0*/  VIADD R2, R17, 0x17e6 ;  /* 0x000017e611027836 */ /* 0x000fe20000000000 */
[----:B------:R-:W-:Y:S01]  /*03e0*/  LOP3.LUT R22, R22, 0xffff, RZ, 0xc0, !PT ;  /* 0x0000ffff16167812 */ /* 0x000fe200078ec0ff */
[----:B------:R-:W-:Y:S01]  /*03f0*/  VIADD R5, R16, 0x16b ;  /* 0x0000016b10057836 */ /* 0x000fe20000000000 */
[----:B------:R-:W-:Y:S01]  /*0400*/  LOP3.LUT R3, R4, 0xffff, RZ, 0xc0, !PT ;  /* 0x0000ffff04037812 */ /* 0x000fe200078ec0ff */
[----:B------:R-:W-:Y:S01]  /*0410*/  IMAD R7, R7, 0x506, RZ ;  /* 0x0000050607077824 */ /* 0x000fe200078e02ff */
[----:B------:R-:W-:Y:S01]  /*0420*/  LOP3.LUT R2, R2, 0xffff, RZ, 0xc0, !PT ;  /* 0x0000ffff02027812 */ /* 0x000fe200078ec0ff */
[----:B------:R-:W-:Y:S01]  /*0430*/  VIADD R4, R17, 0xfb9 ;  /* 0x00000fb911047836 */ /* 0x000fe20000000000 */
[----:B------:R-:W-:-:S02]  /*0440*/  SHF.R.U32.HI R3, RZ, 0xd, R3 ;  /* 0x0000000dff037819 */ /* 0x000fc40000011603 */
[----:B------:R-:W-:Y:S02]  /*0450*/  LOP3.LUT R5, R5, 0xffff, RZ, 0xc0, !PT ;  /* 0x0000ffff05057812 */ /* 0x000fe400078ec0ff */
[----:B------:R-:W-:Y:S02]  /*0460*/  SHF.R.U32.HI R2, RZ, 0xd, R2 ;  /* 0x0000000dff027819 */ /* 0x000fe40000011602 */
[----:B------:R-:W-:Y:S01]  /*0470*/  PRMT R3, R3, 0x9910, RZ ;  /* 0x0000991003037816 */ /* 0x000fe200000000ff */
[----:B------:R-:W-:Y:S01]  /*0480*/  IMAD R5, R5, 0x506, RZ ;  /* 0x0000050605057824 */ /* 0x000fe200078e02ff */
[----:B------:R-:W-:Y:S02]  /*0490*/  PRMT R2, R2, 0x9910, RZ ;  /* 0x0000991002027816 */ /* 0x000fe400000000ff */
[----:B------:R-:W-:Y:S01]  /*04a0*/  LOP3.LUT R36, R36, 0xffff, RZ, 0xc0, !PT ;  /* 0x0000ffff24247812 */ /* 0x000fe200078ec0ff */
[----:B------:R-:W-:Y:S01]  /*04b0*/  IMAD.MOV.U32 R6, RZ, RZ, R3 ;  /* 0x000000ffff067224 */ /* 0x000fe200078e0003 */
[----:B------:R-:W-:Y:S01]  /*04c0*/  SHF.R.U32.HI R3, RZ, 0x10, R7 ;  /* 0x00000010ff037819 */ /* 0x000fe20000011607 */
[----:B------:R-:W-:Y:S01]  /*04d0*/  IMAD R2, R2, 0x33, RZ ;  /* 0x0000003302027824 */ /* 0x000fe200078e02ff */
[----:B------:R-:W-:-:S02]  /*04e0*/  SHF.R.U32.HI R5, RZ, 0x10, R5 ;  /* 0x00000010ff057819 */ /* 0x000fc40000011605 */
[----:B------:R-:W-:Y:S01]  /*04f0*/  LOP3.LUT R7, R4, 0xffff, RZ, 0xc0, !PT ;  /* 0x0000ffff04077812 */ /* 0x000fe200078ec0ff */
[----:B------:R-:W-:Y:S01]  /*0500*/  IMAD R4, R6, 0x33, RZ ;  /* 0x0000003306047824 */ /* 0x000fe200078e02ff */
[----:B------:R-:W-:Y:S01]  /*0510*/  PRMT R6, R3, 0x9910, RZ ;  /* 0x0000991003067816 */ /* 0x000fe200000000ff */
[----:B------:R-:W-:Y:S01]  /*0520*/  IMAD.MOV R3, RZ, RZ, -R2 ;  /* 0x000000ffff037224 */ /* 0x000fe200078e0a02 */
[----:B------:R-:W-:Y:S01]  /*0530*/  PRMT R9, R5, 0x9910, RZ ;  /* 0x0000991005097816 */ /* 0x000fe200000000ff */
[----:B------:R-:W-:Y:S01]  /*0540*/  IMAD.MOV R5, RZ, RZ, -R4 ;  /* 0x000000ffff057224 */ /* 0x000fe200078e0a04 */
[----:B------:R-:W-:Y:S01]  /*0550*/  SHF.R.U32.HI R2, RZ, 0xd, R7 ;  /* 0x0000000dff027819 */ /* 0x000fe20000011607 */
[----:B------:R-:W-:Y:S01]  /*0560*/  IMAD.MOV.U32 R4, RZ, RZ, R6 ;  /* 0x000000ffff047224 */ /* 0x000fe200078e0006 */
[----:B------:R-:W-:Y:S02]  /*0570*/  MOV R6, R9 ;  /* 0x0000000900067202 */ /* 0x000fe40000000f00 */
[----:B------:R-:W-:-:S02]  /*0580*/  PRMT R3, R3, 0x7710, RZ ;  /* 0x0000771003037816 */ /* 0x000fc400000000ff */
[----:B------:R-:W-:Y:S01]  /*0590*/  PRMT R7, R2, 0x9910, RZ ;  /* 0x0000991002077816 */ /* 0x000fe200000000ff */
[----:B------:R-:W-:Y:S01]  /*05a0*/  IMAD R2, R4, 0xe0, RZ ;  /* 0x000000e004027824 */ /* 0x000fe200078e02ff */
[----:B------:R-:W-:Y:S01]  /*05b0*/  PRMT R5, R5, 0x7710, RZ ;  /* 0x0000771005057816 */ /* 0x000fe200000000ff */
[----:B------:R-:W-:Y:S01]  /*05c0*/  IMAD R4, R6, 0xe0, RZ ;  /* 0x000000e006047824 */ /* 0x000fe200078e02ff */
[C---:B------:R-:W-:Y:S01]  /*05d0*/  IADD3 R34, PT, PT, R16.reuse, 0x26, R3 ;  /* 0x0000002610227810 */ /* 0x040fe20007ffe003 */
[----:B------:R-:W-:Y:S01]  /*05e0*/  IMAD.MOV.U32 R6, RZ, RZ, R7 ;  /* 0x000000ffff067224 */ /* 0x000fe200078e0007 */
[----:B------:R-:W-:Y:S02]  /*05f0*/  IADD3 R32, PT, PT, R16, 0x6, R5 ;  /* 0x0000000610207810 */ /* 0x000fe40007ffe005 */
[----:B------:R-:W-:Y:S01]  /*0600*/  LOP3.LUT R34, R34, 0xff, RZ, 0xc0, !PT ;  /* 0x000000ff22227812 */ /* 0x000fe200078ec0ff */
[----:B------:R-:W-:Y:S01]  /*0610*/  IMAD R6, R6, 0x33, RZ ;  /* 0x0000003306067824 */ /* 0x000fe200078e02ff */
[----:B------:R-:W-:-:S02]  /*0620*/  LOP3.LUT R32, R32, 0xff, RZ, 0xc0, !PT ;  /* 0x000000ff20207812 */ /* 0x000fc400078ec0ff */
[----:B------:R-:W-:Y:S01]  /*0630*/  LOP3.LUT R2, R2, 0xffff, RZ, 0xc0, !PT ;  /* 0x0000ffff02027812 */ /* 0x000fe200078ec0ff */
[----:B------:R-:W-:Y:S01]  /*0640*/  IMAD.MOV R9, RZ, RZ, -R6 ;  /* 0x000000ffff097224 */ /* 0x000fe200078e0a06 */
[C---:B------:R-:W-:Y:S01]  /*0650*/  IADD3 R3, PT, PT, R19.reuse, UR4, R34 ;  /* 0x0000000413037c10 */ /* 0x040fe2000fffe022 */
[----:B------:R-:W-:Y:S01]  /*0660*/  VIADD R6, R16, 0x34f ;  /* 0x0000034f10067836 */ /* 0x000fe20000000000 */
[----:B------:R-:W-:Y:S02]  /*0670*/  LOP3.LUT R4, R4, 0xffff, RZ, 0xc0, !PT ;  /* 0x0000ffff04047812 */ /* 0x000fe400078ec0ff */
[----:B------:R-:W-:Y:S01]  /*0680*/  IADD3 R5, PT, PT, R19, UR4, R32 ;  /* 0x0000000413057c10 */ /* 0x000fe2000fffe020 */
[----:B------:R-:W-:Y:S01]  /*0690*/  IMAD.IADD R2, R2, 0x1, R3 ;  /* 0x0000000102027824 */ /* 0x000fe200078e0203 */
[----:B------:R-:W-:Y:S02]  /*06a0*/  SHF.R.U32.HI R7, RZ, 0x10, R8 ;  /* 0x00000010ff077819 */ /* 0x000fe40000011608 */
[----:B------:R-:W-:Y:S01]  /*06b0*/  PRMT R9, R9, 0x7710, RZ ;  /* 0x0000771009097816 */ /* 0x000fe200000000ff */
[----:B------:R-:W-:Y:S01]  /*06c0*/  IMAD.IADD R3, R4, 0x1, R5 ;  /* 0x0000000104037824 */ /* 0x000fe200078e0205 */
[----:B------:R-:W-:Y:S01]  /*06d0*/  PRMT R8, R7, 0x9910, RZ ;  /* 0x0000991007087816 */ /* 0x000fe200000000ff */
[C---:B------:R-:W-:Y:S01]  /*06e0*/  VIADD R4, R16.reuse, 0x25d ;  /* 0x0000025d10047836 */ /* 0x040fe20000000000 */
[C---:B------:R-:W-:Y:S01]  /*06f0*/  IADD3 R44, PT, PT, R16.reuse, 0x19, R9 ;  /* 0x00000019102c7810 */ /* 0x040fe20007ffe009 */
[----:B------:R-:W-:Y:S01]  /*0700*/  VIADD R7, R16, 0x3c8 ;  /* 0x000003c810077836 */ /* 0x000fe20000000000 */
[----:B------:R-:W-:Y:S01]  /*0710*/  LOP3.LUT R11, R6, 0xffff, RZ, 0xc0, !PT ;  /* 0x0000ffff060b7812 */ /* 0x000fe200078ec0ff */
[----:B------:R-:W-:Y:S01]  /*0720*/  VIADD R5, R16, 0x2d6 ;  /* 0x000002d610057836 */ /* 0x000fe20000000000 */
[----:B------:R-:W-:Y:S01]  /*0730*/  LOP3.LUT R10, R4, 0xffff, RZ, 0xc0, !PT ;  /* 0x0000ffff040a7812 */ /* 0x000fe200078ec0ff */
[----:B------:R-:W-:Y:S01]  /*0740*/  IMAD R4, R8, 0xe0, RZ ;  /* 0x000000e008047824 */ /* 0x000fe200078e02ff */
[----:B------:R-:W-:-:S02]  /*0750*/  LOP3.LUT R7, R7, 0xffff, RZ, 0xc0, !PT ;  /* 0x0000ffff07077812 */ /* 0x000fc400078ec0ff */
[----:B------:R-:W-:Y:S01]  /*0760*/  LOP3.LUT R44, R44, 0xff, RZ, 0xc0, !PT ;  /* 0x000000ff2c2c7812 */ /* 0x000fe200078ec0ff */
[----:B------:R-:W-:Y:S01]  /*0770*/  IMAD R6, R10, 0x506, RZ ;  /* 0x000005060a067824 */ /* 0x000fe200078e02ff */
[----:B------:R-:W-:Y:S01]  /*0780*/  LOP3.LUT R9, R5, 0xffff, RZ, 0xc0, !PT ;  /* 0x0000ffff05097812 */ /* 0x000fe200078ec0ff */
[----:B------:R-:W-:Y:S01]  /*0790*/  IMAD R7, R7, 0xa0b, RZ ;  /* 0x00000a0b07077824 */ /* 0x000fe200078e02ff */
[----:B------:R-:W-:Y:S01]  /*07a0*/  LOP3.LUT R4, R4, 0xffff, RZ, 0xc0, !PT ;  /* 0x0000ffff04047812 */ /* 0x000fe200078ec0ff */
[----:B------:R-:W-:Y:S01]  /*07b0*/  IMAD R10, R11, 0x506, RZ ;  /* 0x000005060b0a7824 */ /* 0x000fe200078e02ff */
[----:B------:R-:W-:Y:S01]  /*07c0*/  IADD3 R5, PT, PT, R19, UR4, R44 ;  /* 0x0000000413057c10 */ /* 0x000fe2000fffe02c */
[----:B------:R-:W-:Y:S01]  /*07d0*/  IMAD R8, R9, 0x506, RZ ;  /* 0x0000050609087824 */ /* 0x000fe200078e02ff */
[----:B------:R-:W-:Y:S01]  /*07e0*/  SHF.R.U32.HI R12, RZ, 0x11, R7 ;  /* 0x00000011ff0c7819 */ /* 0x000fe20000011607 */
[C---:B------:R-:W-:Y:S01]  /*07f0*/  VIADD R7, R17.reuse, 0x78c ;  /* 0x0000078c11077836 */ /* 0x040fe20000000000 */
[----:B------:R-:W-:Y:S01]  /*0800*/  SHF.R.U32.HI R6, RZ, 0x10, R6 ;  /* 0x00000010ff067819 */ /* 0x000fe20000011606 */
[----:B------:R-:W-:Y:S01]  /*0810*/  IMAD.IADD R4, R4, 0x1, R5 ;  /* 0x0000000104047824 */ /* 0x000fe200078e0205 */
[C---:B------:R-:W-:Y:S01]  /*0820*/  IADD3 R5, PT, PT, R17.reuse, 0x1bac, RZ ;  /* 0x00001bac11057810 */ /* 0x040fe20007ffe0ff */
[C---:B------:R-:W-:Y:S01]  /*0830*/  VIADD R9, R17.reuse, 0x137f ;  /* 0x0000137f11097836 */ /* 0x040fe20000000000 */
[----:B------:R-:W-:Y:S01]  /*0840*/  SHF.R.U32.HI R8, RZ, 0x10, R8 ;  /* 0x00000010ff087819 */ /* 0x000fe20000011608 */
[----:B------:R-:W-:Y:S01]  /*0850*/  VIADD R11, R17, 0x1f72 ;  /* 0x00001f72110b7836 */ /* 0x000fe20000000000 */
[----:B------:R-:W-:-:S02]  /*0860*/  SHF.R.U32.HI R10, RZ, 0x10, R10 ;  /* 0x00000010ff0a7819 */ /* 0x000fc4000001160a */
[----:B------:R-:W-:Y:S02]  /*0870*/  LOP3.LUT R5, R5, 0xffff, RZ, 0xc0, !PT ;  /* 0x0000ffff05057812 */ /* 0x000fe400078ec0ff */
[----:B------:R-:W-:Y:S02]  /*0880*/  LOP3.LUT R7, R7, 0xffff, RZ, 0xc0, !PT ;  /* 0x0000ffff07077812 */ /* 0x000fe400078ec0ff */
[----:B------:R-:W-:Y:S02]  /*0890*/  LOP3.LUT R9, R9, 0xffff, RZ, 0xc0, !PT ;  /* 0x0000ffff09097812 */ /* 0x000fe400078ec0ff */
[----:B------:R-:W-:Y:S02]  /*08a0*/  PRMT R13, R6, 0x9910, RZ ;  /* 0x00009910060d7816 */ /* 0x000fe400000000ff */
[----:B------:R-:W-:Y:S02]  /*08b0*/  LOP3.LUT R11, R11, 0xffff, RZ, 0xc0, !PT ;  /* 0x0000ffff0b0b7812 */ /* 0x000fe400078ec0ff */
[----:B------:R-:W-:-:S02]  /*08c0*/  PRMT R14, R8, 0x9910, RZ ;  /* 0x00009910080e7816 */ /* 0x000fc400000000ff */
[----:B------:R-:W-:Y:S02]  /*08d0*/  PRMT R15, R10, 0x9910, RZ ;  /* 0x000099100a0f7816 */ /* 0x000fe400000000ff */
[----:B------:R-:W-:Y:S01]  /*08e0*/  SHF.R.U32.HI R5, RZ, 0xd, R5 ;  /* 0x0000000dff057819 */ /* 0x000fe20000011605 */
[----:B------:R-:W-:Y:S01]  /*08f0*/  IMAD.MOV.U32 R10, RZ, RZ, R14 ;  /* 0x000000ffff0a7224 */ /* 0x000fe200078e000e */
[----:B------:R-:W-:Y:S02]  /*0900*/  SHF.R.U32.HI R6, RZ, 0xd, R7 ;  /* 0x0000000dff067819 */ /* 0x000fe40000011607 */
[----:B------:R-:W-:Y:S01]  /*0910*/  SHF.R.U32.HI R7, RZ, 0xd, R9 ;  /* 0x0000000dff077819 */ /* 0x000fe20000011609 */
[----:B------:R-:W-:Y:S01]  /*0920*/  IMAD.MOV.U32 R9, RZ, RZ, R13 ;  /* 0x000000ffff097224 */ /* 0x000fe200078e000d */
[----:B------:R-:W-:Y:S01]  /*0930*/  SHF.R.U32.HI R8, RZ, 0xd, R11 ;  /* 0x0000000dff087819 */ /* 0x000fe2000001160b */
[----:B------:R-:W-:Y:S01]  /*0940*/  IMAD.MOV.U32 R11, RZ, RZ, R15 ;  /* 0x000000ffff0b7224 */ /* 0x000fe200078e000f */
[----:B------:R-:W-:Y:S01]  /*0950*/  PRMT R13, R5, 0x9910, RZ ;  /* 0x00009910050d7816 */ /* 0x000fe200000000ff */
[----:B------:R-:W-:Y:S01]  /*0960*/  IMAD R5, R9, 0xe0, RZ ;  /* 0x000000e009057824 */ /* 0x000fe200078e02ff */
[----:B------:R-:W-:Y:S01]  /*0970*/  PRMT R6, R6, 0x9910, RZ ;  /* 0x0000991006067816 */ /* 0x000fe200000000ff */
[----:B------:R-:W-:Y:S01]  /*0980*/  IMAD R9, R11, 0xe0, RZ ;  /* 0x000000e00b097824 */ /* 0x000fe200078e02ff */
[----:B------:R-:W-:Y:S01]  /*0990*/  PRMT R14, R7, 0x9910, RZ ;  /* 0x00009910070e7816 */ /* 0x000fe200000000ff */
[----:B------:R-:W-:Y:S01]  /*09a0*/  IMAD R7, R10, 0xe0, RZ ;  /* 0x000000e00a077824 */ /* 0x000fe200078e02ff */
[----:B------:R-:W-:Y:S01]  /*09b0*/  PRMT R15, R8, 0x9910, RZ ;  /* 0x00009910080f7816 */ /* 0x000fe200000000ff */
[----:B------:R-:W-:Y:S01]  /*09c0*/  IMAD.MOV.U32 R11, RZ, RZ, R13 ;  /* 0x000000ffff0b7224 */ /* 0x000fe200078e000d */
[----:B------:R-:W-:Y:S01]  /*09d0*/  LOP3.LUT R10, R9, 0xffff, RZ, 0xc0, !PT ;  /* 0x0000ffff090a7812 */ /* 0x000fe200078ec0ff */
[----:B------:R-:W-:Y:S01]  /*09e0*/  IMAD.MOV.U32 R13, RZ, RZ, R6 ;  /* 0x000000ffff0d7224 */ /* 0x000fe200078e0006 */
[----:B------:R-:W-:Y:S01]  /*09f0*/  LOP3.LUT R6, R5, 0xffff, RZ, 0xc0, !PT ;  /* 0x0000ffff05067812 */ /* 0x000fe200078ec0ff */
[----:B------:R-:W-:Y:S01]  /*0a00*/  IMAD R5, R11, 0x33, RZ ;  /* 0x000000330b057824 */ /* 0x000fe200078e02ff */
[----:B------:R-:W-:Y:S01]  /*0a10*/  LOP3.LUT R8, R7, 0xffff, RZ, 0xc0, !PT ;  /* 0x0000ffff07087812 */ /* 0x000fe200078ec0ff */
[----:B------:R-:W-:Y:S01]  /*0a20*/  IMAD R7, R13, 0x33, RZ ;  /* 0x000000330d077824 */ /* 0x000fe200078e02ff */
[----:B------:R-:W-:Y:S01]  /*0a30*/  PRMT R12, R12, 0x9910, RZ ;  /* 0x000099100c0c7816 */ /* 0x000fe200000000ff */
[----:B------:R-:W-:Y:S01]  /*0a40*/  IMAD R9, R14, 0x33, RZ ;  /* 0x000000330e097824 */ /* 0x000fe200078e02ff */
[----:B------:R-:W-:Y:S01]  /*0a50*/  LOP3.LUT R33, R33, 0xffff, RZ, 0xc0, !PT ;  /* 0x0000ffff21217812 */ /* 0x000fe200078ec0ff */
[----:B------:R-:W-:Y:S01]  /*0a60*/  IMAD R11, R15, 0x33, RZ ;  /* 0x000000330f0b7824 */ /* 0x000fe200078e02ff */
[----:B------:R-:W-:Y:S01]  /*0a70*/  IADD3 R7, PT, PT, RZ, -R7, RZ ;  /* 0x80000007ff077210 */ /* 0x000fe20007ffe0ff */
[----:B------:R-:W-:Y:S01]  /*0a80*/  IMAD.MOV R5, RZ, RZ, -R5 ;  /* 0x000000ffff057224 */ /* 0x000fe200078e0a05 */
[----:B------:R-:W-:Y:S01]  /*0a90*/  LOP3.LUT R35, R35, 0xffff, RZ, 0xc0, !PT ;  /* 0x0000ffff23237812 */ /* 0x000fe200078ec0ff */
[----:B------:R-:W-:Y:S01]  /*0aa0*/  IMAD.MOV R9, RZ, RZ, -R9 ;  /* 0x000000ffff097224 */ /* 0x000fe200078e0a09 */
[----:B------:R-:W-:Y:S01]  /*0ab0*/  PRMT R7, R7, 0x7710, RZ ;  /* 0x0000771007077816 */ /* 0x000fe200000000ff */
[----:B------:R-:W-:Y:S01]  /*0ac0*/  IMAD.MOV R11, RZ, RZ, -R11 ;  /* 0x000000ffff0b7224 */ /* 0x000fe200078e0a0b */
[----:B------:R-:W-:Y:S01]  /*0ad0*/  PRMT R5, R5, 0x7710, RZ ;  /* 0x0000771005057816 */ /* 0x000fe200000000ff */
[----:B------:R-:W-:Y:S01]  /*0ae0*/  IMAD R12, R12, 0xe0, RZ ;  /* 0x000000e00c0c7824 */ /* 0x000fe200078e02ff */
[----:B------:R-:W-:Y:S01]  /*0af0*/  PRMT R9, R9, 0x7710, RZ ;  /* 0x0000771009097816 */ /* 0x000fe200000000ff */
[----:B------:R-:W-:Y:S01]  /*0b00*/  VIADD R13, R16, 0x533 ;  /* 0x00000533100d7836 */ /* 0x000fe20000000000 */
[----:B------:R-:W-:-:S02]  /*0b10*/  PRMT R11, R11, 0x7710, RZ ;  /* 0x000077100b0b7816 */ /* 0x000fc400000000ff */
[C---:B------:R-:W-:Y:S02]  /*0b20*/  IADD3 R50, PT, PT, R16.reuse, 0x2c, R5 ;  /* 0x0000002c10327810 */ /* 0x040fe40007ffe005 */
[C---:B------:R-:W-:Y:S02]  /*0b30*/  IADD3 R46, PT, PT, R16.reuse, 0xc, R7 ;  /* 0x0000000c102e7810 */ /* 0x040fe40007ffe007 */
[C---:B------:R-:W-:Y:S02]  /*0b40*/  IADD3 R48, PT, PT, R16.reuse, 0x1f, R9 ;  /* 0x0000001f10307810 */ /* 0x040fe40007ffe009 */
[----:B------:R-:W-:Y:S02]  /*0b50*/  IADD3 R42, PT, PT, R16, 0x32, R11 ;  /* 0x00000032102a7810 */ /* 0x000fe40007ffe00b */
[----:B------:R-:W-:Y:S02]  /*0b60*/  LOP3.LUT R50, R50, 0xff, RZ, 0xc0, !PT ;  /* 0x000000ff32327812 */ /* 0x000fe400078ec0ff */
[----:B------:R-:W-:-:S02]  /*0b70*/  LOP3.LUT R46, R46, 0xff, RZ, 0xc0, !PT ;  /* 0x000000ff2e2e7812 */ /* 0x000fc400078ec0ff */
[----:B------:R-:W-:Y:S02]  /*0b80*/  LOP3.LUT R48, R48, 0xff, RZ, 0xc0, !PT ;  /* 0x000000ff30307812 */ /* 0x000fe400078ec0ff */
[----:B------:R-:W-:Y:S02]  /*0b90*/  LOP3.LUT R42, R42, 0xff, RZ, 0xc0, !PT ;  /* 0x000000ff2a2a7812 */ /* 0x000fe400078ec0ff */
[C---:B------:R-:W-:Y:S02]  /*0ba0*/  IADD3 R5, PT, PT, R19.reuse, UR4, R50 ;  /* 0x0000000413057c10 */ /* 0x040fe4000fffe032 */
[C---:B------:R-:W-:Y:S02]  /*0bb0*/  IADD3 R7, PT, PT, R19.reuse, UR4, R46 ;  /* 0x0000000413077c10 */ /* 0x040fe4000fffe02e */
[C---:B------:R-:W-:Y:S01]  /*0bc0*/  IADD3 R9, PT, PT, R19.reuse, UR4, R48 ;  /* 0x0000000413097c10 */ /* 0x040fe2000fffe030 */
[----:B------:R-:W-:Y:S01]  /*0bd0*/  IMAD.IADD R5, R6, 0x1, R5 ;  /* 0x0000000106057824 */ /* 0x000fe200078e0205 */
[----:B------:R-:W-:Y:S01]  /*0be0*/  LOP3.LUT R12, R12, 0xffff, RZ, 0xc0, !PT ;  /* 0x0000ffff0c0c7812 */ /* 0x000fe200078ec0ff */
[----:B------:R-:W-:Y:S01]  /*0bf0*/  IMAD.IADD R6, R8, 0x1, R7 ;  /* 0x0000000108067824 */ /* 0x000fe200078e0207 */
[----:B------:R-:W-:Y:S01]  /*0c00*/  IADD3 R11, PT, PT, R19, UR4, R42 ;  /* 0x00000004130b7c10 */ /* 0x000fe2000fffe02a */
[----:B------:R-:W-:Y:S01]  /*0c10*/  IMAD.IADD R7, R10, 0x1, R9 ;  /* 0x000000010a077824 */ /* 0x000fe200078e0209 */
[----:B------:R-:W-:Y:S01]  /*0c20*/  LOP3.LUT R13, R13, 0xffff, RZ, 0xc0, !PT ;  /* 0x0000ffff0d0d7812 */ /* 0x000fe200078ec0ff */
[----:B------:R-:W-:Y:S01]  /*0c30*/  VIADD R10, R16, 0x441 ;  /* 0x00000441100a7836 */ /* 0x000fe20000000000 */
[----:B------:R-:W-:Y:S01]  /*0c40*/  SHF.R.U32.HI R36, RZ, 0xb, R36 ;  /* 0x0000000bff247819 */ /* 0x000fe20000011624 */
[----:B------:R-:W-:Y:S01]  /*0c50*/  IMAD.IADD R8, R12, 0x1, R11 ;  /* 0x000000010c087824 */ /* 0x000fe200078e020b */
[C---:B------:R-:W-:Y:S01]  /*0c60*/  IADD3 R11, PT, PT, R17.reuse, 0x1745, RZ ;  /* 0x00001745110b7810 */ /* 0x040fe20007ffe0ff */
[----:B------:R-:W-:Y:S01]  /*0c70*/  VIADD R9, R17, 0xb52 ;  /* 0x00000b5211097836 */ /* 0x000fe20000000000 */
[----:B------:R-:W-:Y:S01]  /*0c80*/  LOP3.LUT R14, R10, 0xffff, RZ, 0xc0, !PT ;  /* 0x0000ffff0a0e7812 */ /* 0x000fe200078ec0ff */
[----:B------:R-:W-:Y:S01]  /*0c90*/  VIADD R12, R16, 0x4ba ;  /* 0x000004ba100c7836 */ /* 0x000fe20000000000 */
[----:B------:R-:W-:Y:S01]  /*0ca0*/  LOP3.LUT R10, R11, 0xffff, RZ, 0xc0, !PT ;  /* 0x0000ffff0b0a7812 */ /* 0x000fe200078ec0ff */
[----:B------:R-:W-:Y:S01]  /*0cb0*/  VIADD R11, R17, 0x325 ;  /* 0x00000325110b7836 */ /* 0x000fe20000000000 */
[----:B------:R-:W-:Y:S01]  /*0cc0*/  LOP3.LUT R9, R9, 0xffff, RZ, 0xc0, !PT ;  /* 0x0000ffff09097812 */ /* 0x000fe200078ec0ff */
[----:B------:R-:W-:Y:S01]  /*0cd0*/  IMAD R14, R14, 0xa0b, RZ ;  /* 0x00000a0b0e0e7824 */ /* 0x000fe200078e02ff */
[----:B------:R-:W-:Y:S01]  /*0ce0*/  SHF.R.U32.HI R10, RZ, 0xd, R10 ;  /* 0x0000000dff0a7819 */ /* 0x000fe2000001160a */
[----:B------:R-:W-:Y:S01]  /*0cf0*/  IMAD R15, R13, 0xa0b, RZ ;  /* 0x00000a0b0d0f7824 */ /* 0x000fe200078e02ff */
[----:B------:R-:W-:-:S02]  /*0d00*/  LOP3.LUT R12, R12, 0xffff, RZ, 0xc0, !PT ;  /* 0x0000ffff0c0c7812 */ /* 0x000fc400078ec0ff */
[----:B------:R-:W-:Y:S02]  /*0d10*/  SHF.R.U32.HI R9, RZ, 0xd, R9 ;  /* 0x0000000dff097819 */ /* 0x000fe40000011609 */
[----:B------:R-:W-:Y:S01]  /*0d20*/  PRMT R10, R10, 0x9910, RZ ;  /* 0x000099100a0a7816 */ /* 0x000fe200000000ff */
[----:B------:R-:W-:Y:S01]  /*0d30*/  IMAD R12, R12, 0xa0b, RZ ;  /* 0x00000a0b0c0c7824 */ /* 0x000fe200078e02ff */
[----:B------:R-:W-:Y:S02]  /*0d40*/  PRMT R9, R9, 0x9910, RZ ;  /* 0x0000991009097816 */ /* 0x000fe400000000ff */
[----:B------:R-:W-:Y:S01]  /*0d50*/  IADD3 R38, P1, P0, R39, UR4, R38 ;  /* 0x0000000427267c10 */ /* 0x000fe2000f83e026 */
        /* <DEDUP_REMOVED lines=8> */
[----:B------:R-:W-:Y:S01]  /*0de0*/  SHF.R.U32.HI R9, RZ, 0xd, R14 ;  /* 0x0000000dff097819 */ /* 0x000fe2000001160e */
[----:B------:R-:W-:Y:S01]  /*0df0*/  IMAD.MOV R13, RZ, RZ, -R11 ;  /* 0x000000ffff0d7224 */ /* 0x000fe200078e0a0b */
[----:B------:R-:W-:Y:S02]  /*0e00*/  PRMT R10, R10, 0x9910, RZ ;  /* 0x000099100a0a7816 */ /* 0x000fe400000000ff */
[----:B------:R-:W-:Y:S02]  /*0e10*/  PRMT R14, R9, 0x9910, RZ ;  /* 0x00009910090e7816 */ /* 0x000fe400000000ff */
[----:B------:R-:W-:Y:S01]  /*0e20*/  PRMT R13, R13, 0x7710, RZ ;  /* 0x000077100d0d7816 */ /* 0x000fe200000000ff */
[----:B------:R-:W-:Y:S01]  /*0e30*/  IMAD R9, R10, 0xe0, RZ ;  /* 0x000000e00a097824 */ /* 0x000fe200078e02ff */
[----:B------:R-:W-:Y:S01]  /*0e40*/  PRMT R11, R12, 0x7710, RZ ;  /* 0x000077100c0b7816 */ /* 0x000fe200000000ff */
[----:B------:R-:W-:Y:S01]  /*0e50*/  IMAD.MOV.U32 R12, RZ, RZ, R20 ;  /* 0x000000ffff0c7224 */ /* 0x000fe200078e0014 */
[C---:B------:R-:W-:Y:S01]  /*0e60*/  IADD3 R30, PT, PT, R16.reuse, 0x25, R13 ;  /* 0x00000025101e7810 */ /* 0x040fe20007ffe00d */
[----:B------:R-:W-:Y:S01]  /*0e70*/  IMAD.MOV.U32 R13, RZ, RZ, R14 ;  /* 0x000000ffff0d7224 */ /* 0x000fe200078e000e */
[----:B------:R-:W-:Y:S01]  /*0e80*/  IADD3 R40, PT, PT, R16, 0x12, R11 ;  /* 0x0000001210287810 */ /* 0x000fe20007ffe00b */
[----:B------:R-:W-:Y:S01]  /*0e90*/  IMAD R11, R12, 0xe0, RZ ;  /* 0x000000e00c0b7824 */ /* 0x000fe200078e02ff */
[----:B------:R-:W-:Y:S01]  /*0ea0*/  LOP3.LUT R30, R30, 0xff, RZ, 0xc0, !PT ;  /* 0x000000ff1e1e7812 */ /* 0x000fe200078ec0ff */
[----:B------:R-:W-:Y:S01]  /*0eb0*/  IMAD R13, R13, 0x33, RZ ;  /* 0x000000330d0d7824 */ /* 0x000fe200078e02ff */
[----:B------:R-:W-:-:S02]  /*0ec0*/  LOP3.LUT R40, R40, 0xff, RZ, 0xc0, !PT ;  /* 0x000000ff28287812 */ /* 0x000fc400078ec0ff */
[----:B------:R-:W-:Y:S01]  /*0ed0*/  SHF.R.U32.HI R14, RZ, 0x11, R15 ;  /* 0x00000011ff0e7819 */ /* 0x000fe2000001160f */
[----:B------:R-:W-:Y:S01]  /*0ee0*/  IMAD.MOV R15, RZ, RZ, -R13 ;  /* 0x000000ffff0f7224 */ /* 0x000fe200078e0a0d */
[----:B------:R-:W-:Y:S01]  /*0ef0*/  LOP3.LUT R9, R9, 0xffff, RZ, 0xc0, !PT ;  /* 0x0000ffff09097812 */ /* 0x000fe200078ec0ff */
[----:B------:R-:W-:Y:S01]  /*0f00*/  VIADD R13, R16, 0x69e ;  /* 0x0000069e100d7836 */ /* 0x000fe20000000000 */
[----:B------:R-:W-:Y:S02]  /*0f10*/  IADD3 R10, PT, PT, R19, UR4, R40 ;  /* 0x00000004130a7c10 */ /* 0x000fe4000fffe028 */
[----:B------:R-:W-:Y:S02]  /*0f20*/  LOP3.LUT R11, R11, 0xffff, RZ, 0xc0, !PT ;  /* 0x0000ffff0b0b7812 */ /* 0x000fe400078ec0ff */
[----:B------:R-:W-:Y:S01]  /*0f30*/  IADD3 R12, PT, PT, R19, UR4, R30 ;  /* 0x00000004130c7c10 */ /* 0x000fe2000fffe01e */
[----:B------:R-:W-:Y:S01]  /*0f40*/  IMAD.IADD R9, R9, 0x1, R10 ;  /* 0x0000000109097824 */ /* 0x000fe200078e020a */
[----:B------:R-:W-:-:S02]  /*0f50*/  PRMT R15, R15, 0x7710, RZ ;  /* 0x000077100f0f7816 */ /* 0x000fc400000000ff */
[----:B------:R-:W-:Y:S01]  /*0f60*/  PRMT R20, R14, 0x9910, RZ ;  /* 0x000099100e147816 */ /* 0x000fe200000000ff */
[----:B------:R-:W-:Y:S01]  /*0f70*/  IMAD.IADD R10, R11, 0x1, R12 ;  /* 0x000000010b0a7824 */ /* 0x000fe200078e020c */
[C---:B------:R-:W-:Y:S01]  /*0f80*/  IADD3 R11, PT, PT, R16.reuse, 0x5ac, RZ ;  /* 0x000005ac100b7810 */ /* 0x040fe20007ffe0ff */
[C---:B------:R-:W-:Y:S01]  /*0f90*/  VIADD R14, R16.reuse, 0x717 ;  /* 0x00000717100e7836 */ /* 0x040fe20000000000 */
[C---:B------:R-:W-:Y:S01]  /*0fa0*/  IADD3 R28, PT, PT, R16.reuse, 0x5, R15 ;  /* 0x00000005101c7810 */ /* 0x040fe20007ffe00f */
[----:B------:R-:W-:Y:S01]  /*0fb0*/  VIADD R12, R16, 0x625 ;  /* 0x00000625100c7836 */ /* 0x000fe20000000000 */
[----:B------:R-:W-:Y:S01]  /*0fc0*/  LOP3.LUT R21, R11, 0xffff, RZ, 0xc0, !PT ;  /* 0x0000ffff0b157812 */ /* 0x000fe200078ec0ff */
[----:B------:R-:W-:Y:S01]  /*0fd0*/  IMAD R11, R20, 0xe0, RZ ;  /* 0x000000e0140b7824 */ /* 0x000fe200078e02ff */
[----:B------:R-:W-:Y:S02]  /*0fe0*/  LOP3.LUT R28, R28, 0xff, RZ, 0xc0, !PT ;  /* 0x000000ff1c1c7812 */ /* 0x000fe400078ec0ff */
        /* <DEDUP_REMOVED lines=10> */
[----:B------:R-:W-:Y:S01]  /*1090*/  VIADD R14, R17, 0x1b0b ;  /* 0x00001b0b110e7836 */ /* 0x000fe20000000000 */
[----:B------:R-:W-:Y:S01]  /*10a0*/  SHF.R.U32.HI R21, RZ, 0x11, R20 ;  /* 0x00000011ff157819 */ /* 0x000fe20000011614 */
[----:B------:R-:W-:Y:S01]  /*10b0*/  IMAD.IADD R11, R11, 0x1, R12 ;  /* 0x000000010b0b7824 */ /* 0x000fe200078e020c */
[----:B------:R-:W-:Y:S01]  /*10c0*/  SHF.R.U32.HI R13, RZ, 0x11, R13 ;  /* 0x00000011ff0d7819 */ /* 0x000fe2000001160d */
[C---:B------:R-:W-:Y:S01]  /*10d0*/  VIADD R12, R17.reuse, 0xf18 ;  /* 0x00000f18110c7836 */ /* 0x040fe20000000000 */
[----:B------:R-:W-:Y:S01]  /*10e0*/  SHF.R.U32.HI R15, RZ, 0x11, R15 ;  /* 0x00000011ff0f7819 */ /* 0x000fe2000001160f */
[----:B------:R-:W-:Y:S01]  /*10f0*/  VIADD R20, R17, 0x6eb ;  /* 0x000006eb11147836 */ /* 0x000fe20000000000 */
[----:B------:R-:W-:-:S02]  /*1100*/  LOP3.LUT R14, R14, 0xffff, RZ, 0xc0, !PT ;  /* 0x0000ffff0e0e7812 */ /* 0x000fc400078ec0ff */
[----:B------:R-:W-:Y:S02]  /*1110*/  LOP3.LUT R12, R12, 0xffff, RZ, 0xc0, !PT ;  /* 0x0000ffff0c0c7812 */ /* 0x000fe400078ec0ff */
[----:B------:R-:W-:Y:S02]  /*1120*/  LOP3.LUT R20, R20, 0xffff, RZ, 0xc0, !PT ;  /* 0x0000ffff14147812 */ /* 0x000fe400078ec0ff */
[----:B------:R-:W-:Y:S02]  /*1130*/  PRMT R24, R13, 0x9910, RZ ;  /* 0x000099100d187816 */ /* 0x000fe400000000ff */
[----:B------:R-:W-:Y:S02]  /*1140*/  PRMT R25, R15, 0x9910, RZ ;  /* 0x000099100f197816 */ /* 0x000fe400000000ff */
[----:B------:R-:W-:Y:S02]  /*1150*/  PRMT R26, R21, 0x9910, RZ ;  /* 0x00009910151a7816 */ /* 0x000fe400000000ff */
[----:B------:R-:W-:Y:S01]  /*1160*/  SHF.R.U32.HI R12, RZ, 0xd, R12 ;  /* 0x0000000dff0c7819 */ /* 0x000fe2000001160c */
[----:B------:R-:W-:Y:S01]  /*1170*/  IMAD.MOV.U32 R21, RZ, RZ, R25 ;  /* 0x000000ffff157224 */ /* 0x000fe200078e0019 */
[----:B------:R-:W-:-:S02]  /*1180*/  SHF.R.U32.HI R13, RZ, 0xd, R14 ;  /* 0x0000000dff0d7819 */ /* 0x000fc4000001160e */
        /* <DEDUP_REMOVED lines=20> */
[----:B------:R-:W-:Y:S01]  /*12d0*/  P2R R56, PR, RZ, 0x4 ;  /* 0x00000004ff387803 */ /* 0x000fe20000000000 */
[----:B------:R-:W-:Y:S01]  /*12e0*/  IMAD.MOV R12, RZ, RZ, -R12 ;  /* 0x000000ffff0c7224 */ /* 0x000fe200078e0a0c */
[----:B------:R-:W-:Y:S01]  /*12f0*/  SHF.R.U32.HI R34, RZ, 0x1, R34 ;  /* 0x00000001ff227819 */ /* 0x000fe20000011622 */
[----:B------:R-:W-:Y:S01]  /*1300*/  IMAD.MOV R14, RZ, RZ, -R14 ;  /* 0x000000ffff0e7224 */ /* 0x000fe200078e0a0e */
[----:B------:R-:W-:Y:S01]  /*1310*/  SHF.R.U32.HI R48, RZ, 0x1, R48 ;  /* 0x00000001ff307819 */ /* 0x000fe20000011630 */
[----:B------:R-:W-:Y:S01]  /*1320*/  IMAD.MOV R20, RZ, RZ, -R20 ;  /* 0x000000ffff147224 */ /* 0x000fe200078e0a14 */
[----:B------:R-:W-:Y:S01]  /*1330*/  PRMT R27, R12, 0x7710, RZ ;  /* 0x000077100c1b7816 */ /* 0x000fe200000000ff */
[----:B------:R-:W-:Y:S01]  /*1340*/  IMAD R22, R26, 0x33, RZ ;  /* 0x000000331a167824 */ /* 0x000fe200078e02ff */
[----:B------:R-:W-:Y:S01]  /*1350*/  PRMT R25, R14, 0x7710, RZ ;  /* 0x000077100e197816 */ /* 0x000fe200000000ff */
[----:B------:R-:W-:Y:S01]  /*1360*/  IMAD R23, R23, 0xe0, RZ ;  /* 0x000000e017177824 */ /* 0x000fe200078e02ff */
[----:B------:R-:W-:-:S02]  /*1370*/  PRMT R29, R20, 0x7710, RZ ;  /* 0x00007710141d7816 */ /* 0x000fc400000000ff */
[C---:B------:R-:W-:Y:S02]  /*1380*/  IADD3 R27, PT, PT, R16.reuse, 0x18, R27 ;  /* 0x00000018101b7810 */ /* 0x040fe40007ffe01b */
[C---:B------:R-:W-:Y:S02]  /*1390*/  IADD3 R26, PT, PT, R16.reuse, 0x2b, R25 ;  /* 0x0000002b101a7810 */ /* 0x040fe40007ffe019 */
[C---:B------:R-:W-:Y:S01]  /*13a0*/  IADD3 R25, PT, PT, R16.reuse, 0xb, R29 ;  /* 0x0000000b10197810 */ /* 0x040fe20007ffe01d */
[----:B------:R-:W-:Y:S01]  /*13b0*/  VIADD R29, R16, 0x790 ;  /* 0x00000790101d7836 */ /* 0x000fe20000000000 */
[----:B------:R-:W-:Y:S02]  /*13c0*/  LOP3.LUT R27, R27, 0xff, RZ, 0xc0, !PT ;  /* 0x000000ff1b1b7812 */ /* 0x000fe400078ec0ff */
[----:B------:R-:W-:Y:S02]  /*13d0*/  LOP3.LUT R26, R26, 0xff, RZ, 0xc0, !PT ;  /* 0x000000ff1a1a7812 */ /* 0x000fe400078ec0ff */
[----:B------:R-:W-:-:S02]  /*13e0*/  LOP3.LUT R25, R25, 0xff, RZ, 0xc0, !PT ;  /* 0x000000ff19197812 */ /* 0x000fc400078ec0ff */
[----:B------:R-:W-:Y:S02]  /*13f0*/  IADD3 R22, PT, PT, RZ, -R22, RZ ;  /* 0x80000016ff167210 */ /* 0x000fe40007ffe0ff */
[C---:B------:R-:W-:Y:S02]  /*1400*/  IADD3 R12, PT, PT, R19.reuse, UR4, R27 ;  /* 0x00000004130c7c10 */ /* 0x040fe4000fffe01b */
[C---:B------:R-:W-:Y:S02]  /*1410*/  IADD3 R14, PT, PT, R19.reuse, UR4, R26 ;  /* 0x00000004130e7c10 */ /* 0x040fe4000fffe01a */
[----:B------:R-:W-:Y:S01]  /*1420*/  IADD3 R20, PT, PT, R19, UR4, R25 ;  /* 0x0000000413147c10 */ /* 0x000fe2000fffe019 */
[----:B------:R-:W-:Y:S01]  /*1430*/  IMAD.IADD R12, R13, 0x1, R12 ;  /* 0x000000010d0c7824 */ /* 0x000fe200078e020c */
[----:B------:R-:W-:Y:S01]  /*1440*/  PRMT R31, R22, 0x7710, RZ ;  /* 0x00007710161f7816 */ /* 0x000fe200000000ff */
[----:B------:R-:W-:Y:S01]  /*1450*/  IMAD.IADD R13, R15, 0x1, R14 ;  /* 0x000000010f0d7824 */ /* 0x000fe200078e020e */
[----:B------:R-:W-:Y:S01]  /*1460*/  LOP3.LUT R23, R23, 0xffff, RZ, 0xc0, !PT ;  /* 0x0000ffff17177812 */ /* 0x000fe200078ec0ff */
[----:B------:R-:W-:Y:S01]  /*1470*/  IMAD.IADD R14, R21, 0x1, R20 ;  /* 0x00000001150e7824 */ /* 0x000fe200078e0214 */
[----:B------:R-:W-:Y:S01]  /*1480*/  IADD3 R24, PT, PT, R16, 0x1e, R31 ;  /* 0x0000001e10187810 */ /* 0x000fe20007ffe01f */
[----:B------:R-:W-:Y:S01]  /*1490*/  IMAD R20, R18, 0x51, RZ ;  /* 0x0000005112147824 */ /* 0x000fe200078e02ff */
[C---:B------:R-:W-:Y:S01]  /*14a0*/  IADD3 R18, PT, PT, R17.reuse, 0x1ed1, RZ ;  /* 0x00001ed111127810 */ /* 0x040fe20007ffe0ff */
[C---:B------:R-:W-:Y:S01]  /*14b0*/  VIADD R31, R17.reuse, 0xab1 ;  /* 0x00000ab1111f7836 */ /* 0x040fe20000000000 */
[----:B------:R-:W-:Y:S01]  /*14c0*/  LOP3.LUT R24, R24, 0xff, RZ, 0xc0, !PT ;  /* 0x000000ff18187812 */ /* 0x000fe200078ec0ff */
[----:B------:R-:W-:Y:S01]  /*14d0*/  VIADD R17, R17, 0xe77 ;  /* 0x00000e7711117836 */ /* 0x000fe20000000000 */
[----:B------:R-:W-:Y:S01]  /*14e0*/  LOP3.LUT R18, R18, 0xffff, RZ, 0xc0, !PT ;  /* 0x0000ffff12127812 */ /* 0x000fe200078ec0ff */
[----:B------:R-:W-:Y:S01]  /*14f0*/  VIADD R21, R16, 0x809 ;  /* 0x0000080910157836 */ /* 0x000fe20000000000 */
[----:B------:R-:W-:-:S02]  /*1500*/  LOP3.LUT R31, R31, 0xffff, RZ, 0xc0, !PT ;  /* 0x0000ffff1f1f7812 */ /* 0x000fc400078ec0ff */
[----:B------:R-:W-:Y:S02]  /*1510*/  LOP3.LUT R20, R20, 0xffff, RZ, 0xc0, !PT ;  /* 0x0000ffff14147812 */ /* 0x000fe400078ec0ff */
[----:B------:R-:W-:Y:S02]  /*1520*/  LOP3.LUT R37, R17, 0xffff, RZ, 0xc0, !PT ;  /* 0x0000ffff11257812 */ /* 0x000fe400078ec0ff */
[----:B------:R-:W-:Y:S02]  /*1530*/  SHF.R.U32.HI R17, RZ, 0xd, R18 ;  /* 0x0000000dff117819 */ /* 0x000fe40000011612 */
[----:B------:R-:W-:Y:S02]  /*1540*/  SHF.R.U32.HI R18, RZ, 0xd, R31 ;  /* 0x0000000dff127819 */ /* 0x000fe4000001161f */
[----:B------:R-:W-:Y:S02]  /*1550*/  SHF.R.U32.HI R20, RZ, 0xc, R20 ;  /* 0x0000000cff147819 */ /* 0x000fe40000011614 */
[----:B------:R-:W-:-:S02]  /*1560*/  SHF.R.U32.HI R31, RZ, 0xd, R33 ;  /* 0x0000000dff1f7819 */ /* 0x000fc40000011621 */
[----:B------:R-:W-:Y:S02]  /*1570*/  SHF.R.U32.HI R33, RZ, 0xd, R35 ;  /* 0x0000000dff217819 */ /* 0x000fe40000011623 */
[----:B------:R-:W-:Y:S02]  /*1580*/  SHF.R.U32.HI R35, RZ, 0xd, R37 ;  /* 0x0000000dff237819 */ /* 0x000fe40000011625 */
[----:B------:R-:W-:Y:S02]  /*1590*/  LOP3.LUT R37, R36, 0xffff, RZ, 0xc0, !PT ;  /* 0x0000ffff24257812 */ /* 0x000fe400078ec0ff */
[----:B------:R-:W-:Y:S02]  /*15a0*/  PRMT R36, R20, 0x9910, RZ ;  /* 0x0000991014247816 */ /* 0x000fe400000000ff */
[----:B------:R-:W-:Y:S02]  /*15b0*/  PRMT R41, R18, 0x9910, RZ ;  /* 0x0000991012297816 */ /* 0x000fe400000000ff */
[----:B------:R-:W-:Y:S01]  /*15c0*/  PRMT R39, R17, 0x9910, RZ ;  /* 0x0000991011277816 */ /* 0x000fe200000000ff */
[----:B------:R-:W-:Y:S01]  /*15d0*/  IMAD.MOV.U32 R17, RZ, RZ, R36 ;  /* 0x000000ffff117224 */ /* 0x000fe200078e0024 */
[----:B------:R-:W-:Y:S01]  /*15e0*/  PRMT R43, R31, 0x9910, RZ ;  /* 0x000099101f2b7816 */ /* 0x000fe200000000ff */
[----:B------:R-:W-:Y:S01]  /*15f0*/  IMAD R36, R37, 0x28, R16 ;  /* 0x0000002825247824 */ /* 0x000fe200078e0210 */
[----:B------:R-:W-:Y:S01]  /*1600*/  PRMT R45, R33, 0x9910, RZ ;  /* 0x00009910212d7816 */ /* 0x000fe200000000ff */
[----:B------:R-:W-:Y:S01]  /*1610*/  IMAD.MOV.U32 R31, RZ, RZ, R41 ;  /* 0x000000ffff1f7224 */ /* 0x000fe200078e0029 */
[----:B------:R-:W-:Y:S01]  /*1620*/  PRMT R47, R35, 0x9910, RZ ;  /* 0x00009910232f7816 */ /* 0x000fe200000000ff */
[----:B------:R-:W-:Y:S01]  /*1630*/  IMAD.MOV.U32 R18, RZ, RZ, R39 ;  /* 0x000000ffff127224 */ /* 0x000fe200078e0027 */
[----:B------:R-:W-:Y:S01]  /*1640*/  MOV R35, R45 ;  /* 0x0000002d00237202 */ /* 0x000fe20000000f00 */
[----:B------:R-:W-:Y:S01]  /*1650*/  IMAD.MOV.U32 R33, RZ, RZ, R43 ;  /* 0x000000ffff217224 */ /* 0x000fe200078e002b */
[----:B------:R-:W-:Y:S01]  /*1660*/  IADD3 R22, PT, PT, R19, UR4, R24 ;  /* 0x0000000413167c10 */ /* 0x000fe2000fffe018 */
[----:B------:R-:W-:Y:S01]  /*1670*/  IMAD.MOV.U32 R37, RZ, RZ, R47 ;  /* 0x000000ffff257224 */ /* 0x000fe200078e002f */
[----:B------:R-:W-:Y:S01]  /*1680*/  LOP3.LUT R29, R29, 0xffff, RZ, 0xc0, !PT ;  /* 0x0000ffff1d1d7812 */ /* 0x000fe200078ec0ff */
[----:B------:R-:W-:Y:S01]  /*1690*/  IMAD R17, R17, 0x33, RZ ;  /* 0x0000003311117824 */ /* 0x000fe200078e02ff */
[----:B------:R-:W-:Y:S01]  /*16a0*/  LOP3.LUT R21, R21, 0xffff, RZ, 0xc0, !PT ;  /* 0x0000ffff15157812 */ /* 0x000fe200078ec0ff */
[----:B------:R-:W-:Y:S01]  /*16b0*/  IMAD R31, R31, 0x33, RZ ;  /* 0x000000331f1f7824 */ /* 0x000fe200078e02ff */
[----:B------:R-:W-:Y:S01]  /*16c0*/  SHF.R.U32.HI R42, RZ, 0x1, R42 ;  /* 0x00000001ff2a7819 */ /* 0x000fe2000001162a */
        /* <DEDUP_REMOVED lines=8> */
[----:B------:R-:W-:Y:S01]  /*1750*/  IMAD.MOV R17, RZ, RZ, -R17 ;  /* 0x000000ffff117224 */ /* 0x000fe200078e0a11 */
[----:B------:R-:W-:Y:S01]  /*1760*/  SHF.R.U32.HI R27, RZ, 0x1, R27 ;  /* 0x00000001ff1b7819 */ /* 0x000fe2000001161b */
[----:B------:R-:W-:Y:S01]  /*1770*/  IMAD.MOV R39, RZ, RZ, -R31 ;  /* 0x000000ffff277224 */ /* 0x000fe200078e0a1f */
[----:B------:R-:W-:Y:S01]  /*1780*/  SHF.R.U32.HI R26, RZ, 0x1, R26 ;  /* 0x00000001ff1a7819 */ /* 0x000fe2000001161a */
[----:B------:R-:W-:Y:S01]  /*1790*/  IMAD.MOV R18, RZ, RZ, -R18 ;  /* 0x000000ffff127224 */ /* 0x000fe200078e0a12 */
[----:B------:R-:W-:Y:S01]  /*17a0*/  PRMT R31, R17, 0x7710, RZ ;  /* 0x00007710111f7816 */ /* 0x000fe200000000ff */
[----:B------:R-:W-:Y:S01]  /*17b0*/  IMAD.MOV R41, RZ, RZ, -R33 ;  /* 0x000000ffff297224 */ /* 0x000fe200078e0a21 */
[----:B------:R-:W-:Y:S01]  /*17c0*/  PRMT R33, R39, 0x7710, RZ ;  /* 0x0000771027217816 */ /* 0x000fe200000000ff */
[----:B------:R-:W-:Y:S01]  /*17d0*/  IMAD.MOV R43, RZ, RZ, -R35 ;  /* 0x000000ffff2b7224 */ /* 0x000fe200078e0a23 */
[----:B------:R-:W-:Y:S01]  /*17e0*/  PRMT R17, R18, 0x7710, RZ ;  /* 0x0000771012117816 */ /* 0x000fe200000000ff */
[----:B------:R-:W-:Y:S01]  /*17f0*/  IMAD.MOV R45, RZ, RZ, -R37 ;  /* 0x000000ffff2d7224 */ /* 0x000fe200078e0a25 */
[----:B------:R-:W-:Y:S01]  /*1800*/  PRMT R35, R41, 0x7710, RZ ;  /* 0x0000771029237816 */ /* 0x000fe200000000ff */
[----:B------:R-:W-:Y:S01]  /*1810*/  IMAD.IADD R15, R23, 0x1, R22 ;  /* 0x00000001170f7824 */ /* 0x000fe200078e0216 */
[----:B------:R-:W-:Y:S01]  /*1820*/  PRMT R37, R43, 0x7710, RZ ;  /* 0x000077102b257816 */ /* 0x000fe200000000ff */
[C---:B------:R-:W-:Y:S01]  /*1830*/  VIADD R23, R16.reuse, 0x882 ;  /* 0x0000088210177836 */ /* 0x040fe20000000000 */
[----:B------:R-:W-:Y:S01]  /*1840*/  PRMT R39, R45, 0x7710, RZ ;  /* 0x000077102d277816 */ /* 0x000fe200000000ff */
[C---:B------:R-:W-:Y:S01]  /*1850*/  VIADD R22, R16.reuse, 0x8fb ;  /* 0x000008fb10167836 */ /* 0x040fe20000000000 */
[C---:B------:R-:W-:Y:S01]  /*1860*/  IADD3 R54, PT, PT, R16.reuse, 0x31, R17 ;  /* 0x0000003110367810 */ /* 0x040fe20007ffe011 */
[----:B------:R-:W-:Y:S01]  /*1870*/  IMAD.IADD R31, R31, 0x1, R16 ;  /* 0x000000011f1f7824 */ /* 0x000fe200078e0210 */
[C---:B------:R-:W-:Y:S01]  /*1880*/  IADD3 R58, PT, PT, R16.reuse, 0x11, R33 ;  /* 0x00000011103a7810 */ /* 0x040fe20007ffe021 */
[----:B------:R-:W-:Y:S01]  /*1890*/  IMAD R17, R21, 0x1415, RZ ;  /* 0x0000141515117824 */ /* 0x000fe200078e02ff */
[----:B------:R-:W-:-:S02]  /*18a0*/  IADD3 R60, PT, PT, R16, 0x24, R35 ;  /* 0x00000024103c7810 */ /* 0x000fc40007ffe023 */
[C---:B------:R-:W-:Y:S02]  /*18b0*/  IADD3 R62, PT, PT, R16.reuse, 0x4, R37 ;  /* 0x00000004103e7810 */ /* 0x040fe40007ffe025 */
[C---:B------:R-:W-:Y:S02]  /*18c0*/  IADD3 R64, PT, PT, R16.reuse, 0x17, R39 ;  /* 0x0000001710407810 */ /* 0x040fe40007ffe027 */
[----:B------:R-:W-:Y:S02]  /*18d0*/  IADD3 R16, PT, PT, R16, 0x974, RZ ;  /* 0x0000097410107810 */ /* 0x000fe40007ffe0ff */
[----:B------:R-:W-:Y:S02]  /*18e0*/  LOP3.LUT R23, R23, 0xffff, RZ, 0xc0, !PT ;  /* 0x0000ffff17177812 */ /* 0x000fe400078ec0ff */
        /* <DEDUP_REMOVED lines=8> */
[----:B------:R-:W-:-:S02]  /*1970*/  SHF.R.U32.HI R18, RZ, 0x12, R18 ;  /* 0x00000012ff127819 */ /* 0x000fc40000011612 */
[----:B------:R-:W-:Y:S02]  /*1980*/  PRMT R22, R16, 0x9910, RZ ;  /* 0x0000991010167816 */ /* 0x000fe400000000ff */
[----:B------:R-:W-:Y:S02]  /*1990*/  PRMT R23, R17, 0x9910, RZ ;  /* 0x0000991011177816 */ /* 0x000fe400000000ff */
[----:B------:R-:W-:Y:S01]  /*19a0*/  SHF.R.U32.HI R21, RZ, 0x12, R21 ;  /* 0x00000012ff157819 */ /* 0x000fe20000011615 */
[----:B------:R-:W-:Y:S01]  /*19b0*/  IMAD.MOV.U32 R17, RZ, RZ, R22 ;  /* 0x000000ffff117224 */ /* 0x000fe200078e0016 */
[----:B------:R-:W-:Y:S01]  /*19c0*/  PRMT R29, R18, 0x9910, RZ ;  /* 0x00009910121d7816 */ /* 0x000fe200000000ff */
[----:B------:R-:W-:Y:S01]  /*19d0*/  IMAD.MOV.U32 R18, RZ, RZ, R23 ;  /* 0x000000ffff127224 */ /* 0x000fe200078e0017 */
[----:B------:R-:W-:Y:S02]  /*19e0*/  SHF.R.U32.HI R16, RZ, 0x12, R33 ;  /* 0x00000012ff107819 */ /* 0x000fe40000011621 */
[----:B------:R-:W-:Y:S01]  /*19f0*/  PRMT R22, R21, 0x9910, RZ ;  /* 0x0000991015167816 */ /* 0x000fe200000000ff */
[----:B------:R-:W-:Y:S01]  /*1a00*/  IMAD.MOV.U32 R21, RZ, RZ, R29 ;  /* 0x000000ffff157224 */ /* 0x000fe200078e001d */
[----:B------:R-:W-:Y:S01]  /*1a10*/  PRMT R33, R16, 0x9910, RZ ;  /* 0x0000991010217816 */ /* 0x000fe200000000ff */
[----:B------:R-:W-:Y:S01]  /*1a20*/  IMAD R16, R17, 0xe0, RZ ;  /* 0x000000e011107824 */ /* 0x000fe200078e02ff */
[----:B------:R-:W-:Y:S01]  /*1a30*/  LOP3.LUT R54, R54, 0xff, RZ, 0xc0, !PT ;  /* 0x000000ff36367812 */ /* 0x000fe200078ec0ff */
[----:B------:R-:W-:Y:S01]  /*1a40*/  IMAD R17, R18, 0xe0, RZ ;  /* 0x000000e012117824 */ /* 0x000fe200078e02ff */
[----:B------:R-:W-:Y:S01]  /*1a50*/  LOP3.LUT R58, R58, 0xff, RZ, 0xc0, !PT ;  /* 0x000000ff3a3a7812 */ /* 0x000fe200078ec0ff */
[----:B------:R-:W-:Y:S01]  /*1a60*/  IMAD R21, R21, 0xe0, RZ ;  /* 0x000000e015157824 */ /* 0x000fe200078e02ff */
[----:B------:R-:W-:Y:S01]  /*1a70*/  LOP3.LUT R60, R60, 0xff, RZ, 0xc0, !PT ;  /* 0x000000ff3c3c7812 */ /* 0x000fe200078ec0ff */
[----:B------:R-:W-:Y:S01]  /*1a80*/  IMAD.MOV.U32 R29, RZ, RZ, R22 ;  /* 0x000000ffff1d7224 */ /* 0x000fe200078e0016 */
[----:B------:R-:W-:-:S02]  /*1a90*/  LOP3.LUT R18, R17, 0xffff, RZ, 0xc0, !PT ;  /* 0x0000ffff11127812 */ /* 0x000fc400078ec0ff */
[----:B------:R-:W-:Y:S01]  /*1aa0*/  LOP3.LUT R16, R16, 0xffff, RZ, 0xc0, !PT ;  /* 0x0000ffff10107812 */ /* 0x000fe200078ec0ff */
[----:B------:R-:W-:Y:S01]  /*1ab0*/  IMAD R29, R29, 0xe0, RZ ;  /* 0x000000e01d1d7824 */ /* 0x000fe200078e02ff */
[----:B------:R-:W-:Y:S02]  /*1ac0*/  IADD3 R17, PT, PT, R19, UR4, R54 ;  /* 0x0000000413117c10 */ /* 0x000fe4000fffe036 */
[----:B------:R-:W-:Y:S02]  /*1ad0*/  LOP3.LUT R22, R21, 0xffff, RZ, 0xc0, !PT ;  /* 0x0000ffff15167812 */ /* 0x000fe400078ec0ff */
[C---:B------:R-:W-:Y:S01]  /*1ae0*/  IADD3 R21, PT, PT, R19.reuse, UR4, R58 ;  /* 0x0000000413157c10 */ /* 0x040fe2000fffe03a */
[----:B------:R-:W-:Y:S01]  /*1af0*/  IMAD.IADD R16, R16, 0x1, R17 ;  /* 0x0000000110107824 */ /* 0x000fe200078e0211 */
[----:B------:R-:W-:Y:S02]  /*1b00*/  IADD3 R23, PT, PT, R19, UR4, R60 ;  /* 0x0000000413177c10 */ /* 0x000fe4000fffe03c */
[----:B------:R-:W-:Y:S01]  /*1b10*/  LOP3.LUT R31, R31, 0xff, RZ, 0xc0, !PT ;  /* 0x000000ff1f1f7812 */ /* 0x000fe200078ec0ff */
[----:B------:R-:W-:Y:S01]  /*1b20*/  IMAD.IADD R17, R18, 0x1, R21 ;  /* 0x0000000112117824 */ /* 0x000fe200078e0215 */
[----:B------:R-:W-:Y:S01]  /*1b30*/  LOP3.LUT R64, R64, 0xff, RZ, 0xc0, !PT ;  /* 0x000000ff40407812 */ /* 0x000fe200078ec0ff */
[----:B------:R-:W-:Y:S01]  /*1b40*/  IMAD.IADD R18, R22, 0x1, R23 ;  /* 0x0000000116127824 */ /* 0x000fe200078e0217 */
[----:B------:R-:W-:Y:S01]  /*1b50*/  IADD3 R22, P2, PT, R31, UR5, RZ ;  /* 0x000000051f167c10 */ /* 0x000fe2000ff5e0ff */
[----:B------:R-:W-:Y:S01]  /*1b60*/  IMAD R21, R33, 0xe0, RZ ;  /* 0x000000e021157824 */ /* 0x000fe200078e02ff */
[----:B------:R-:W-:Y:S01]  /*1b70*/  LOP3.LUT R31, R20, 0xffff, RZ, 0xc0, !PT ;  /* 0x0000ffff141f7812 */ /* 0x000fe200078ec0ff */
[----:B------:R-:W2:Y:S01]  /*1b80*/  S2UR UR5, SR_CgaCtaId ;  /* 0x00000000000579c3 */ /* 0x000ea20000008800 */
[----:B------:R-:W-:Y:S01]  /*1b90*/  IADD3 R66, PT, PT, R19, UR4, R64 ;  /* 0x0000000413427c10 */ /* 0x000fe2000fffe040 */
[----:B------:R-:W-:Y:S01]  /*1ba0*/  IMAD.X R23, RZ, RZ, RZ, P2 ;  /* 0x000000ffff177224 */ /* 0x000fe200010e06ff */
[C---:B------:R-:W-:Y:S01]  /*1bb0*/  LOP3.LUT P2, RZ, R34.reuse, UR9, RZ, 0xfc, !PT ;  /* 0x0000000922ff7c12 */ /* 0x040fe2000f84fcff */
[----:B------:R-:W-:Y:S01]  /*1bc0*/  VIADD R34, R34, UR9 ;  /* 0x0000000922227c36 */ /* 0x000fe20008000000 */
[----:B------:R-:W-:Y:S01]  /*1bd0*/  LOP3.LUT R21, R21, 0xffff, RZ, 0xc0, !PT ;  /* 0x0000ffff15157812 */ /* 0x000fe200078ec0ff */
[----:B------:R-:W-:Y:S01]  /*1be0*/  IMAD.WIDE.U32 R22, R31, 0xe0, R22 ;  /* 0x000000e01f167825 */ /* 0x000fe200078e0016 */
[----:B------:R-:W-:-:S02]  /*1bf0*/  IADD3.X R39, PT, PT, RZ, RZ, RZ, P1, P0 ;  /* 0x000000ffff277210 */ /* 0x000fc40000fe04ff */
[C---:B------:R-:W-:Y:S01]  /*1c00*/  LOP3.LUT P0, RZ, R48.reuse, UR9, RZ, 0xfc, !PT ;  /* 0x0000000930ff7c12 */ /* 0x040fe2000f80fcff */
[----:B------:R-:W-:Y:S01]  /*1c10*/  VIADD R48, R48, UR9 ;  /* 0x0000000930307c36 */ /* 0x000fe20008000000 */
[----:B------:R-:W-:Y:S01]  /*1c20*/  ISETP.LT.U32.AND P5, PT, R34, 0x71, P2 ;  /* 0x000000712200780c */ /* 0x000fe200017a1070 */
[----:B------:R-:W-:Y:S01]  /*1c30*/  IMAD.IADD R20, R21, 0x1, R66 ;  /* 0x0000000115147824 */ /* 0x000fe200078e0242 */
[----:B------:R-:W-:Y:S02]  /*1c40*/  IADD3 R21, P2, PT, R22, UR4, RZ ;  /* 0x0000000416157c10 */ /* 0x000fe4000ff5e0ff */
[----:B------:R-:W-:Y:S02]  /*1c50*/  CS2R R34, SRZ ;  /* 0x0000000000227805 */ /* 0x000fe4000001ff00 */
[----:B------:R-:W-:Y:S02]  /*1c60*/  ISETP.LT.U32.AND P0, PT, R48, 0x71, P0 ;  /* 0x000000713000780c */ /* 0x000fe40000701070 */
[----:B------:R-:W-:Y:S01]  /*1c70*/  LOP3.LUT R62, R62, 0xff, RZ, 0xc0, !PT ;  /* 0x000000ff3e3e7812 */ /* 0x000fe200078ec0ff */
[----:B------:R-:W-:Y:S01]  /*1c80*/  IMAD.X R22, RZ, RZ, R23, P2 ;  /* 0x000000ffff167224 */ /* 0x000fe200010e0617 */
[----:B------:R-:W-:-:S02]  /*1c90*/  P2R R37, PR, RZ, 0x1 ;  /* 0x00000001ff257803 */ /* 0x000fc40000000000 */
[C---:B------:R-:W-:Y:S02]  /*1ca0*/  IADD3 R23, PT, PT, R42.reuse, UR9, RZ ;  /* 0x000000092a177c10 */ /* 0x040fe4000fffe0ff */
[----:B------:R-:W-:Y:S02]  /*1cb0*/  LOP3.LUT P0, RZ, R42, UR9, RZ, 0xfc, !PT ;  /* 0x000000092aff7c12 */ /* 0x000fe4000f80fcff */
[C---:B------:R-:W-:Y:S01]  /*1cc0*/  LOP3.LUT P2, RZ, R50.reuse, UR9, RZ, 0xfc, !PT ;  /* 0x0000000932ff7c12 */ /* 0x040fe2000f84fcff */
[----:B------:R-:W-:Y:S01]  /*1cd0*/  VIADD R50, R50, UR9 ;  /* 0x0000000932327c36 */ /* 0x000fe20008000000 */
[----:B------:R-:W-:Y:S01]  /*1ce0*/  ISETP.LT.U32.AND P0, PT, R23, 0x71, P0 ;  /* 0x000000711700780c */ /* 0x000fe20000701070 */
[----:B------:R-:W-:Y:S01]  /*1cf0*/  VIADD R23, R40, UR9 ;  /* 0x0000000928177c36 */ /* 0x000fe20008000000 */
[----:B------:R-:W-:Y:S02]  /*1d00*/  LOP3.LUT R29, R29, 0xffff, RZ, 0xc0, !PT ;  /* 0x0000ffff1d1d7812 */ /* 0x000fe400078ec0ff */
[----:B------:R-:W-:-:S02]  /*1d10*/  P2R R42, PR, RZ, 0x1 ;  /* 0x00000001ff2a7803 */ /* 0x000fc40000000000 */
[----:B------:R-:W-:Y:S02]  /*1d20*/  LOP3.LUT P0, RZ, R40, UR9, RZ, 0xfc, !PT ;  /* 0x0000000928ff7c12 */ /* 0x000fe4000f80fcff */
[----:B------:R-:W-:Y:S02]  /*1d30*/  ISETP.LT.U32.AND P2, PT, R50, 0x71, P2 ;  /* 0x000000713200780c */ /* 0x000fe40001741070 */
[----:B------:R-:W-:Y:S01]  /*1d40*/  ISETP.LT.U32.AND P0, PT, R23, 0x71, P0 ;  /* 0x000000711700780c */ /* 0x000fe20000701070 */
[C---:B------:R-:W-:Y:S01]  /*1d50*/  VIADD R23, R30.reuse, UR9 ;  /* 0x000000091e177c36 */ /* 0x040fe20008000000 */
[----:B------:R-:W-:Y:S01]  /*1d60*/  IADD3 R52, PT, PT, R19, UR4, R62 ;  /* 0x0000000413347c10 */ /* 0x000fe2000fffe03e */
[----:B------:R-:W-:Y:S01]  /*1d70*/  UMOV UR4, 0x400 ;  /* 0x0000040000047882 */ /* 0x000fe20000000000 */
[----:B------:R-:W-:Y:S01]  /*1d80*/  P2R R48, PR, RZ, 0x1 ;  /* 0x00000001ff307803 */ /* 0x000fe20000000000 */
[----:B--2---:R-:W-:Y:S01]  /*1d90*/  ULEA UR4, UR5, UR4, 0x18 ;  /* 0x0000000405047291 */ /* 0x004fe2000f8ec0ff */
[----:B------:R-:W-:-:S02]  /*1da0*/  LOP3.LUT P0, RZ, R30, UR9, RZ, 0xfc, !PT ;  /* 0x000000091eff7c12 */ /* 0x000fc4000f80fcff */
[----:B------:R-:W-:Y:S02]  /*1db0*/  CS2R R30, SRZ ;  /* 0x00000000001e7805 */ /* 0x000fe4000001ff00 */
[----:B------:R-:W-:Y:S02]  /*1dc0*/  SHF.R.U32.HI R25, RZ, 0x1, R25 ;  /* 0x00000001ff197819 */ /* 0x000fe40000011619 */
[----:B------:R-:W-:Y:S01]  /*1dd0*/  ISETP.LT.U32.AND P0, PT, R23, 0x71, P0 ;  /* 0x000000711700780c */ /* 0x000fe20000701070 */
[C---:B------:R-:W-:Y:S01]  /*1de0*/  VIADD R23, R28.reuse, UR9 ;  /* 0x000000091c177c36 */ /* 0x040fe20008000000 */
[----:B------:R-:W-:Y:S02]  /*1df0*/  IADD3 R19, PT, PT, R29, R52, RZ ;  /* 0x000000341d137210 */ /* 0x000fe40007ffe0ff */
[----:B------:R-:W-:Y:S02]  /*1e00*/  P2R R49, PR, RZ, 0x1 ;  /* 0x00000001ff317803 */ /* 0x000fe40000000000 */
[----:B------:R-:W-:-:S02]  /*1e10*/  LOP3.LUT P0, RZ, R28, UR9, RZ, 0xfc, !PT ;  /* 0x000000091cff7c12 */ /* 0x000fc4000f80fcff */
[----:B------:R-:W-:Y:S02]  /*1e20*/  SHF.R.U32.HI R46, RZ, 0x1, R46 ;  /* 0x00000001ff2e7819 */ /* 0x000fe4000001162e */
[----:B------:R-:W-:Y:S01]  /*1e30*/  ISETP.LT.U32.AND P0, PT, R23, 0x71, P0 ;  /* 0x000000711700780c */ /* 0x000fe20000701070 */
[C---:B------:R-:W-:Y:S01]  /*1e40*/  VIADD R23, R27.reuse, UR9 ;  /* 0x000000091b177c36 */ /* 0x040fe20008000000 */
[----:B------:R-:W-:Y:S02]  /*1e50*/  SHF.R.U32.HI R24, RZ, 0x1, R24 ;  /* 0x00000001ff187819 */ /* 0x000fe40000011618 */
[----:B------:R-:W-:Y:S02]  /*1e60*/  P2R R50, PR, RZ, 0x1 ;  /* 0x00000001ff327803 */ /* 0x000fe40000000000 */
[----:B------:R-:W-:Y:S02]  /*1e70*/  LOP3.LUT P0, RZ, R27, UR9, RZ, 0xfc, !PT ;  /* 0x000000091bff7c12 */ /* 0x000fe4000f80fcff */
[C---:B------:R-:W-:Y:S01]  /*1e80*/  LOP3.LUT P1, RZ, R46.reuse, UR9, RZ, 0xfc, !PT ;  /* 0x000000092eff7c12 */ /* 0x040fe2000f82fcff */
[----:B------:R-:W-:Y:S01]  /*1e90*/  VIADD R46, R46, UR9 ;  /* 0x000000092e2e7c36 */ /* 0x000fe20008000000 */
[----:B------:R-:W-:Y:S01]  /*1ea0*/  ISETP.LT.U32.AND P0, PT, R23, 0x71, P0 ;  /* 0x000000711700780c */ /* 0x000fe20000701070 */
[----:B------:R-:W-:Y:S01]  /*1eb0*/  VIADD R23, R26, UR9 ;  /* 0x000000091a177c36 */ /* 0x000fe20008000000 */
[----:B------:R-:W-:-:S02]  /*1ec0*/  SHF.R.U32.HI R54, RZ, 0x1, R54 ;  /* 0x00000001ff367819 */ /* 0x000fc40000011636 */
[----:B------:R-:W-:Y:S02]  /*1ed0*/  P2R R51, PR, RZ, 0x1 ;  /* 0x00000001ff337803 */ /* 0x000fe40000000000 */
[----:B------:R-:W-:Y:S02]  /*1ee0*/  LOP3.LUT P0, RZ, R26, UR9, RZ, 0xfc, !PT ;  /* 0x000000091aff7c12 */ /* 0x000fe4000f80fcff */
[----:B------:R-:W-:Y:S02]  /*1ef0*/  CS2R R26, SRZ ;  /* 0x00000000001a7805 */ /* 0x000fe4000001ff00 */
[----:B------:R-:W-:Y:S02]  /*1f00*/  ISETP.LT.U32.AND P1, PT, R46, 0x71, P1 ;  /* 0x000000712e00780c */ /* 0x000fe40000f21070 */
[----:B------:R-:W-:Y:S01]  /*1f10*/  ISETP.LT.U32.AND P0, PT, R23, 0x71, P0 ;  /* 0x000000711700780c */ /* 0x000fe20000701070 */
[----:B------:R-:W-:Y:S01]  /*1f20*/  VIADD R23, R25, UR9 ;  /* 0x0000000919177c36 */ /* 0x000fe20008000000 */
[----:B------:R-:W-:-:S02]  /*1f30*/  SHF.R.U32.HI R44, RZ, 0x1, R44 ;  /* 0x00000001ff2c7819 */ /* 0x000fc4000001162c */
[----:B------:R-:W-:Y:S02]  /*1f40*/  P2R R52, PR, RZ, 0x1 ;  /* 0x00000001ff347803 */ /* 0x000fe40000000000 */
[----:B------:R-:W-:Y:S01]  /*1f50*/  LOP3.LUT P0, RZ, R25, UR9, RZ, 0xfc, !PT ;  /* 0x0000000919ff7c12 */ /* 0x000fe2000f80fcff */
[----:B------:R-:W-:Y:S01]  /*1f60*/  VIADD R29, R44, UR9 ;  /* 0x000000092c1d7c36 */ /* 0x000fe20008000000 */
[----:B------:R-:W-:Y:S02]  /*1f70*/  P2R R47, PR, RZ, 0x2 ;  /* 0x00000002ff2f7803 */ /* 0x000fe40000000000 */
[----:B------:R-:W-:Y:S01]  /*1f80*/  ISETP.LT.U32.AND P0, PT, R23, 0x71, P0 ;  /* 0x000000711700780c */ /* 0x000fe20000701070 */
[----:B------:R-:W-:Y:S01]  /*1f90*/  VIADD R23, R24, UR9 ;  /* 0x0000000918177c36 */ /* 0x000fe20008000000 */
[----:B------:R-:W-:Y:S02]  /*1fa0*/  LOP3.LUT P1, RZ, R54, UR9, RZ, 0xfc, !PT ;  /* 0x0000000936ff7c12 */ /* 0x000fe4000f82fcff */
[----:B------:R-:W-:-:S02]  /*1fb0*/  P2R R53, PR, RZ, 0x1 ;  /* 0x00000001ff357803 */ /* 0x000fc40000000000 */
[----:B------:R-:W-:Y:S02]  /*1fc0*/  LOP3.LUT P0, RZ, R24, UR9, RZ, 0xfc, !PT ;  /* 0x0000000918ff7c12 */ /* 0x000fe4000f80fcff */
[----:B------:R-:W-:Y:S02]  /*1fd0*/  CS2R R24, SRZ ;  /* 0x0000000000187805 */ /* 0x000fe4000001ff00 */
[----:B------:R-:W-:Y:S02]  /*1fe0*/  SHF.R.U32.HI R58, RZ, 0x1, R58 ;  /* 0x00000001ff3a7819 */ /* 0x000fe4000001163a */
[----:B------:R-:W-:Y:S01]  /*1ff0*/  ISETP.LT.U32.AND P0, PT, R23, 0x71, P0 ;  /* 0x000000711700780c */ /* 0x000fe20000701070 */
[----:B------:R-:W-:Y:S01]  /*2000*/  VIADD R23, R54, UR9 ;  /* 0x0000000936177c36 */ /* 0x000fe20008000000 */
[----:B------:R-:W-:Y:S02]  /*2010*/  SHF.R.U32.HI R32, RZ, 0x1, R32 ;  /* 0x00000001ff207819 */ /* 0x000fe40000011620 */
[----:B------:R-:W-:-:S02]  /*2020*/  LOP3.LUT P3, RZ, R44, UR9, RZ, 0xfc, !PT ;  /* 0x000000092cff7c12 */ /* 0x000fc4000f86fcff */
[----:B------:R-:W-:Y:S02]  /*2030*/  P2R R46, PR, RZ, 0x4 ;  /* 0x00000004ff2e7803 */ /* 0x000fe40000000000 */
[----:B------:R-:W-:Y:S02]  /*2040*/  ISETP.LT.U32.AND P1, PT, R23, 0x71, P1 ;  /* 0x000000711700780c */ /* 0x000fe40000f21070 */
[----:B------:R-:W-:Y:S02]  /*2050*/  SHF.R.U32.HI R60, RZ, 0x1, R60 ;  /* 0x00000001ff3c7819 */ /* 0x000fe4000001163c */
[C---:B------:R-:W-:Y:S02]  /*2060*/  IADD3 R23, PT, PT, R58.reuse, UR9, RZ ;  /* 0x000000093a177c10 */ /* 0x040fe4000fffe0ff */
[----:B------:R-:W-:Y:S02]  /*2070*/  LOP3.LUT P2, RZ, R58, UR9, RZ, 0xfc, !PT ;  /* 0x000000093aff7c12 */ /* 0x000fe4000f84fcff */
[C---:B------:R-:W-:Y:S01]  /*2080*/  LOP3.LUT P4, RZ, R32.reuse, UR9, RZ, 0xfc, !PT ;  /* 0x0000000920ff7c12 */ /* 0x040fe2000f88fcff */
[----:B------:R-:W-:Y:S01]  /*2090*/  VIADD R32, R32, UR9 ;  /* 0x0000000920207c36 */ /* 0x000fe20008000000 */
[----:B------:R-:W-:-:S02]  /*20a0*/  ISETP.LT.U32.AND P3, PT, R29, 0x71, P3 ;  /* 0x000000711d00780c */ /* 0x000fc40001f61070 */
[----:B------:R-:W-:Y:S02]  /*20b0*/  CS2R R28, SRZ ;  /* 0x00000000001c7805 */ /* 0x000fe4000001ff00 */
[----:B------:R-:W-:Y:S01]  /*20c0*/  ISETP.LT.U32.AND P2, PT, R23, 0x71, P2 ;  /* 0x000000711700780c */ /* 0x000fe20001741070 */
[C---:B------:R-:W-:Y:S01]  /*20d0*/  VIADD R23, R60.reuse, UR9 ;  /* 0x000000093c177c36 */ /* 0x040fe20008000000 */
[----:B------:R-:W-:Y:S02]  /*20e0*/  P2R R45, PR, RZ, 0x8 ;  /* 0x00000008ff2d7803 */ /* 0x000fe40000000000 */
[----:B------:R-:W-:Y:S02]  /*20f0*/  SHF.R.U32.HI R62, RZ, 0x1, R62 ;  /* 0x00000001ff3e7819 */ /* 0x000fe4000001163e */
[----:B------:R-:W-:Y:S02]  /*2100*/  LOP3.LUT P3, RZ, R60, UR9, RZ, 0xfc, !PT ;  /* 0x000000093cff7c12 */ /* 0x000fe4000f86fcff */
[----:B------:R-:W-:-:S02]  /*2110*/  ISETP.LT.U32.AND P4, PT, R32, 0x71, P4 ;  /* 0x000000712000780c */ /* 0x000fc40002781070 */
[----:B------:R-:W-:Y:S02]  /*2120*/  CS2R R32, SRZ ;  /* 0x0000000000207805 */ /* 0x000fe4000001ff00 */
[----:B------:R-:W-:Y:S01]  /*2130*/  ISETP.LT.U32.AND P3, PT, R23, 0x71, P3 ;  /* 0x000000711700780c */ /* 0x000fe20001f61070 */
[C---:B------:R-:W-:Y:S01]  /*2140*/  VIADD R23, R62.reuse, UR9 ;  /* 0x000000093e177c36 */ /* 0x040fe20008000000 */
[----:B------:R-:W-:Y:S02]  /*2150*/  P2R R43, PR, RZ, 0x10 ;  /* 0x00000010ff2b7803 */ /* 0x000fe40000000000 */
[----:B------:R-:W-:Y:S02]  /*2160*/  SHF.R.U32.HI R64, RZ, 0x1, R64 ;  /* 0x00000001ff407819 */ /* 0x000fe40000011640 */
[----:B------:R-:W-:Y:S02]  /*2170*/  LOP3.LUT P4, RZ, R62, UR9, RZ, 0xfc, !PT ;  /* 0x000000093eff7c12 */ /* 0x000fe4000f88fcff */
[----:B------:R-:W-:-:S02]  /*2180*/  P2R R44, PR, RZ, 0x20 ;  /* 0x00000020ff2c7803 */ /* 0x000fc40000000000 */
[----:B------:R-:W-:Y:S01]  /*2190*/  ISETP.LT.U32.AND P4, PT, R23, 0x71, P4 ;  /* 0x000000711700780c */ /* 0x000fe20002781070 */
[C---:B------:R-:W-:Y:S01]  /*21a0*/  VIADD R23, R64.reuse, UR9 ;  /* 0x0000000940177c36 */ /* 0x040fe20008000000 */
[----:B------:R-:W-:Y:S02]  /*21b0*/  LOP3.LUT P5, RZ, R64, UR9, RZ, 0xfc, !PT ;  /* 0x0000000940ff7c12 */ /* 0x000fe4000f8afcff */
[----:B------:R-:W-:Y:S02]  /*21c0*/  LEA R36, R36, UR4, 0x4 ;  /* 0x0000000424247c11 */ /* 0x000fe4000f8e20ff */
[----:B------:R-:W-:Y:S01]  /*21d0*/  ISETP.LT.U32.AND P5, PT, R23, 0x71, P5 ;  /* 0x000000711700780c */ /* 0x000fe20002fa1070 */
[----:B01----:R-:W-:-:S12]  /*21e0*/  IMAD.MOV.U32 R23, RZ, RZ, RZ ;  /* 0x000000ffff177224 */ /* 0x003fd800078e00ff */
.L_x_5:
[----:B------:R-:W-:Y:S02]  /*21f0*/  P2R R65, PR, RZ, 0x4 ;  /* 0x00000004ff417803 */ /* 0x000fe40000000000 */
[----:B------:R-:W-:Y:S02]  /*2200*/  CS2R R74, SRZ ;  /* 0x00000000004a7805 */ /* 0x000fe4000001ff00 */
[----:B------:R-:W-:Y:S02]  /*2210*/  ISETP.NE.AND P2, PT, R44, RZ, PT ;  /* 0x000000ff2c00720c */ /* 0x000fe40003f45270 */
[----:B------:R-:W-:Y:S02]  /*2220*/  P2R R66, PR, RZ, 0x2 ;  /* 0x00000002ff427803 */ /* 0x000fe40000000000 */
[----:B------:R-:W-:Y:S02]  /*2230*/  P2R R64, PR, RZ, 0x8 ;  /* 0x00000008ff407803 */ /* 0x000fe40000000000 */
[----:B------:R-:W-:-:S02]  /*2240*/  P2R R57, PR, RZ, 0x10 ;  /* 0x00000010ff397803 */ /* 0x000fc40000000000 */
[----:B------:R-:W-:Y:S02]  /*2250*/  P2R R54, PR, RZ, 0x20 ;  /* 0x00000020ff367803 */ /* 0x000fe40000000000 */
[----:B------:R-:W-:Y:S02]  /*2260*/  P2R R67, PR, RZ, 0x1 ;  /* 0x00000001ff437803 */ /* 0x000fe40000000000 */
[----:B------:R-:W-:Y:S01]  /*2270*/  ISETP.NE.AND P6, PT, R42, RZ, PT ;  /* 0x000000ff2a00720c */ /* 0x000fe20003fc5270 */
[----:B------:R-:W0:Y:S01]  /*2280*/  @P2 LDC.64 R58, c[0x0][0x380] ;  /* 0x0000e000ff3a2b82 */ /* 0x000e220000000a00 */
[----:B------:R-:W-:Y:S01]  /*2290*/  ISETP.NE.AND P1, PT, R43, RZ, PT ;  /* 0x000000ff2b00720c */ /* 0x000fe20003f25270 */
[----:B------:R-:W-:Y:S01]  /*22a0*/  @P2 IMAD R55, R23, 0xc400, R2 ;  /* 0x0000c40017372824 */ /* 0x000fe200078e0202 */
[----:B------:R-:W-:Y:S02]  /*22b0*/  ISETP.NE.AND P3, PT, R45, RZ, PT ;  /* 0x000000ff2d00720c */ /* 0x000fe40003f65270 */
[----:B------:R-:W-:-:S02]  /*22c0*/  ISETP.NE.AND P4, PT, R46, RZ, PT ;  /* 0x000000ff2e00720c */ /* 0x000fc40003f85270 */
[----:B------:R-:W-:Y:S02]  /*22d0*/  ISETP.NE.AND P5, PT, R47, RZ, PT ;  /* 0x000000ff2f00720c */ /* 0x000fe40003fa5270 */
[----:B------:R-:W-:-:S05]  /*22e0*/  ISETP.NE.AND P0, PT, R37, RZ, PT ;  /* 0x000000ff2500720c */ /* 0x000fca0003f05270 */
[----:B------:R-:W1:Y:S01]  /*22f0*/  @P1 LDC.64 R40, c[0x0][0x380] ;  /* 0x0000e000ff281b82 */ /* 0x000e620000000a00 */
[----:B------:R-:W-:-:S07]  /*2300*/  @P1 IMAD R61, R23, 0xc400, R3 ;  /* 0x0000c400173d1824 */ /* 0x000fce00078e0203 */
[----:B------:R-:W2:Y:S01]  /*2310*/  @P3 LDC.64 R62, c[0x0][0x380] ;  /* 0x0000e000ff3e3b82 */ /* 0x000ea20000000a00 */
[----:B0-----:R-:W-:-:S05]  /*2320*/  @P2 IMAD.WIDE.U32 R58, R55, 0x4, R58 ;  /* 0x00000004373a2825 */ /* 0x001fca00078e003a */
[----:B------:R0:W3:Y:S01]  /*2330*/  @P2 LDG.E.CONSTANT R74, desc[UR10][R58.64] ;  /* 0x0000000a3a4a2981 */ /* 0x0000e2000c1e9900 */
[----:B------:R-:W-:Y:S01]  /*2340*/  @P4 IMAD R71, R23, 0xc400, R5 ;  /* 0x0000c40017474824 */ /* 0x000fe200078e0205 */
[----:B------:R-:W-:Y:S01]  /*2350*/  CS2R R72, SRZ ;  /* 0x0000000000487805 */ /* 0x000fe2000001ff00 */
[----:B------:R-:W4:Y:S01]  /*2360*/  @P0 LDC.64 R68, c[0x0][0x380] ;  /* 0x0000e000ff440b82 */ /* 0x000f220000000a00 */
[----:B-1----:R-:W-:-:S07]  /*2370*/  @P1 IMAD.WIDE.U32 R40, R61, 0x4, R40 ;  /* 0x000000043d281825 */ /* 0x002fce00078e0028 */
[----:B0-----:R-:W0:Y:S01]  /*2380*/  @P4 LDC.64 R58, c[0x0][0x380] ;  /* 0x0000e000ff3a4b82 */ /* 0x001e220000000a00 */
[----:B------:R1:W5:Y:S01]  /*2390*/  @P1 LDG.E.CONSTANT R75, desc[UR10][R40.64] ;  /* 0x0000000a284b1981 */ /* 0x000362000c1e9900 */
[----:B------:R-:W-:Y:S01]  /*23a0*/  ISETP.NE.AND P2, PT, R49, RZ, PT ;  /* 0x000000ff3100720c */ /* 0x000fe20003f45270 */
[----:B------:R-:W-:-:S05]  /*23b0*/  @P3 IMAD R55, R23, 0xc400, R4 ;  /* 0x0000c40017373824 */ /* 0x000fca00078e0204 */
[----:B------:R-:W4:Y:S08]  /*23c0*/  @P6 LDC.64 R60, c[0x0][0x380] ;  /* 0x0000e000ff3c6b82 */ /* 0x000f300000000a00 */
[----:B-1----:R-:W1:Y:S01]  /*23d0*/  @P5 LDC.64 R40, c[0x0][0x380] ;  /* 0x0000e000ff285b82 */ /* 0x002e620000000a00 */
[----:B------:R-:W-:Y:S01]  /*23e0*/  ISETP.NE.AND P1, PT, R48, RZ, PT ;  /* 0x000000ff3000720c */ /* 0x000fe20003f25270 */
[----:B--2---:R-:W-:-:S05]  /*23f0*/  @P3 IMAD.WIDE.U32 R62, R55, 0x4, R62 ;  /* 0x00000004373e3825 */ /* 0x004fca00078e003e */
[----:B------:R2:W5:Y:S01]  /*2400*/  @P3 LDG.E.CONSTANT R73, desc[UR10][R62.64] ;  /* 0x0000000a3e493981 */ /* 0x000562000c1e9900 */
[----:B0-----:R-:W-:Y:S01]  /*2410*/  @P4 IMAD.WIDE.U32 R58, R71, 0x4, R58 ;  /* 0x00000004473a4825 */ /* 0x001fe200078e003a */
[----:B------:R-:W-:-:S04]  /*2420*/  ISETP.NE.AND P3, PT, R50, RZ, PT ;  /* 0x000000ff3200720c */ /* 0x000fc80003f65270 */
[----:B------:R0:W5:Y:S01]  /*2430*/  @P4 LDG.E.CONSTANT R72, desc[UR10][R58.64] ;  /* 0x0000000a3a484981 */ /* 0x000162000c1e9900 */
[----:B------:R-:W-:Y:S01]  /*2440*/  @P5 IMAD R55, R23, 0xc400, R6 ;  /* 0x0000c40017375824 */ /* 0x000fe200078e0206 */
[----:B------:R-:W-:Y:S01]  /*2450*/  CS2R R70, SRZ ;  /* 0x0000000000467805 */ /* 0x000fe2000001ff00 */
[----:B--2---:R-:W2:Y:S08]  /*2460*/  @P1 LDC.64 R62, c[0x0][0x380] ;  /* 0x0000e000ff3e1b82 */ /* 0x004eb00000000a00 */
[----:B0-----:R-:W0:Y:S01]  /*2470*/  @P2 LDC.64 R58, c[0x0][0x380] ;  /* 0x0000e000ff3a2b82 */ /* 0x001e220000000a00 */
[----:B-1----:R-:W-:Y:S01]  /*2480*/  @P5 IMAD.WIDE.U32 R40, R55, 0x4, R40 ;  /* 0x0000000437285825 */ /* 0x002fe200078e0028 */
[----:B------:R-:W-:-:S04]  /*2490*/  ISETP.NE.AND P4, PT, R51, RZ, PT ;  /* 0x000000ff3300720c */ /* 0x000fc80003f85270 */
[----:B------:R1:W5:Y:S01]  /*24a0*/  @P5 LDG.E.CONSTANT R71, desc[UR10][R40.64] ;  /* 0x0000000a28475981 */ /* 0x000362000c1e9900 */
[C---:B------:R-:W-:Y:S02]  /*24b0*/  @P0 IMAD R55, R23.reuse, 0xc400, R7 ;  /* 0x0000c40017370824 */ /* 0x040fe400078e0207 */
[----:B------:R-:W-:Y:S02]  /*24c0*/  @P6 IMAD R77, R23, 0xc400, R8 ;  /* 0x0000c400174d6824 */ /* 0x000fe400078e0208 */
[----:B----4-:R-:W-:Y:S01]  /*24d0*/  @P0 IMAD.WIDE.U32 R68, R55, 0x4, R68 ;  /* 0x0000000437440825 */ /* 0x010fe200078e0044 */
[----:B-1----:R-:W1:Y:S03]  /*24e0*/  @P3 LDC.64 R40, c[0x0][0x380] ;  /* 0x0000e000ff283b82 */ /* 0x002e660000000a00 */
[----:B------:R-:W-:Y:S01]  /*24f0*/  IMAD.MOV.U32 R55, RZ, RZ, RZ ;  /* 0x000000ffff377224 */ /* 0x000fe200078e00ff */
[----:B------:R4:W5:Y:S01]  /*2500*/  @P0 LDG.E.CONSTANT R70, desc[UR10][R68.64] ;  /* 0x0000000a44460981 */ /* 0x000962000c1e9900 */
[----:B------:R-:W-:Y:S01]  /*2510*/  @P6 IMAD.WIDE.U32 R60, R77, 0x4, R60 ;  /* 0x000000044d3c6825 */ /* 0x000fe200078e003c */
[----:B------:R-:W-:-:S03]  /*2520*/  ISETP.NE.AND P5, PT, R52, RZ, PT ;  /* 0x000000ff3400720c */ /* 0x000fc60003fa5270 */
[----:B------:R-:W-:Y:S01]  /*2530*/  @P2 IMAD R77, R23, 0xc400, R10 ;  /* 0x0000c400174d2824 */ /* 0x000fe200078e020a */
[----:B------:R-:W-:Y:S01]  /*2540*/  ISETP.NE.AND P0, PT, R67, RZ, PT ;  /* 0x000000ff4300720c */ /* 0x000fe20003f05270 */
[----:B------:R0:W5:Y:S01]  /*2550*/  @P6 LDG.E.CONSTANT R55, desc[UR10][R60.64] ;  /* 0x0000000a3c376981 */ /* 0x000162000c1e9900 */
[----:B------:R-:W-:Y:S01]  /*2560*/  @P1 IMAD R67, R23, 0xc400, R9 ;  /* 0x0000c40017431824 */ /* 0x000fe200078e0209 */
[----:B----4-:R-:W-:Y:S01]  /*2570*/  CS2R R68, SRZ ;  /* 0x0000000000447805 */ /* 0x010fe2000001ff00 */
[----:B0-----:R-:W-:Y:S01]  /*2580*/  @P2 IMAD.WIDE.U32 R58, R77, 0x4, R58 ;  /* 0x000000044d3a2825 */ /* 0x001fe200078e003a */
[----:B------:R-:W-:Y:S01]  /*2590*/  ISETP.NE.AND P6, PT, R53, RZ, PT ;  /* 0x000000ff3500720c */ /* 0x000fe20003fc5270 */
[----:B------:R-:W0:Y:S02]  /*25a0*/  @P4 LDC.64 R60, c[0x0][0x380] ;  /* 0x0000e000ff3c4b82 */ /* 0x000e240000000a00 */
[----:B--2---:R-:W-:Y:S01]  /*25b0*/  @P1 IMAD.WIDE.U32 R62, R67, 0x4, R62 ;  /* 0x00000004433e1825 */ /* 0x004fe200078e003e */
[----:B------:R2:W4:Y:S01]  /*25c0*/  @P2 LDG.E.CONSTANT R68, desc[UR10][R58.64] ;  /* 0x0000000a3a442981 */ /* 0x000522000c1e9900 */
[----:B------:R-:W-:-:S02]  /*25d0*/  ISETP.NE.AND P2, PT, R65, RZ, PT ;  /* 0x000000ff4100720c */ /* 0x000fc40003f45270 */
[----:B------:R-:W-:Y:S01]  /*25e0*/  @P3 IMAD R65, R23, 0xc400, R11 ;  /* 0x0000c40017413824 */ /* 0x000fe200078e020b */
[----:B------:R-:W4:Y:S01]  /*25f0*/  @P1 LDG.E.CONSTANT R69, desc[UR10][R62.64] ;  /* 0x0000000a3e451981 */ /* 0x000f22000c1e9900 */
[----:B------:R-:W-:Y:S02]  /*2600*/  ISETP.NE.AND P1, PT, R66, RZ, PT ;  /* 0x000000ff4200720c */ /* 0x000fe40003f25270 */
[----:B------:R-:W-:Y:S01]  /*2610*/  CS2R R66, SRZ ;  /* 0x0000000000427805 */ /* 0x000fe2000001ff00 */
[----:B-1----:R-:W-:Y:S01]  /*2620*/  @P3 IMAD.WIDE.U32 R40, R65, 0x4, R40 ;  /* 0x0000000441283825 */ /* 0x002fe200078e0028 */
[----:B--2---:R-:W1:Y:S04]  /*2630*/  @P5 LDC.64 R58, c[0x0][0x380] ;  /* 0x0000e000ff3a5b82 */ /* 0x004e680000000a00 */
[----:B------:R2:W4:Y:S01]  /*2640*/  @P3 LDG.E.CONSTANT R67, desc[UR10][R40.64] ;  /* 0x0000000a28433981 */ /* 0x000522000c1e9900 */
[----:B------:R-:W-:-:S03]  /*2650*/  @P4 IMAD R65, R23, 0xc400, R12 ;  /* 0x0000c40017414824 */ /* 0x000fc600078e020c */
[----:B--2---:R-:W2:Y:S01]  /*2660*/  @P6 LDC.64 R40, c[0x0][0x380] ;  /* 0x0000e000ff286b82 */ /* 0x004ea20000000a00 */
[----:B0-----:R-:W-:Y:S01]  /*2670*/  @P4 IMAD.WIDE.U32 R60, R65, 0x4, R60 ;  /* 0x00000004413c4825 */ /* 0x001fe200078e003c */
[----:B------:R-:W-:-:S04]  /*2680*/  ISETP.NE.AND P3, PT, R64, RZ, PT ;  /* 0x000000ff4000720c */ /* 0x000fc80003f65270 */
[----:B------:R1:W4:Y:S01]  /*2690*/  @P4 LDG.E.CONSTANT R66, desc[UR10][R60.64] ;  /* 0x0000000a3c424981 */ /* 0x000322000c1e9900 */
[----:B------:R-:W-:Y:S01]  /*26a0*/  ISETP.NE.AND P4, PT, R57, RZ, PT ;  /* 0x000000ff3900720c */ /* 0x000fe20003f85270 */
[----:B------:R-:W-:Y:S01]  /*26b0*/  @P5 IMAD R57, R23, 0xc400, R13 ;  /* 0x0000c40017395824 */ /* 0x000fe200078e020d */
[----:B------:R-:W-:-:S03]  /*26c0*/  CS2R R64, SRZ ;  /* 0x0000000000407805 */ /* 0x000fc6000001ff00 */
[----:B-1----:R-:W-:Y:S02]  /*26d0*/  @P5 IMAD.WIDE.U32 R60, R57, 0x4, R58 ;  /* 0x00000004393c5825 */ /* 0x002fe400078e003a */
[----:B------:R-:W0:Y:S02]  /*26e0*/  @P0 LDC.64 R58, c[0x0][0x380] ;  /* 0x0000e000ff3a0b82 */ /* 0x000e240000000a00 */
[----:B------:R-:W-:Y:S01]  /*26f0*/  @P6 IMAD R57, R23, 0xc400, R14 ;  /* 0x0000c40017396824 */ /* 0x000fe200078e020e */
[----:B------:R2:W4:Y:S03]  /*2700*/  @P5 LDG.E.CONSTANT R65, desc[UR10][R60.64] ;  /* 0x0000000a3c415981 */ /* 0x000526000c1e9900 */
[----:B--2---:R-:W-:Y:S02]  /*2710*/  @P6 IMAD.WIDE.U32 R60, R57, 0x4, R40 ;  /* 0x00000004393c6825 */ /* 0x004fe400078e0028 */
[----:B------:R-:W1:Y:S02]  /*2720*/  @P1 LDC.64 R40, c[0x0][0x380] ;  /* 0x0000e000ff281b82 */ /* 0x000e640000000a00 */
[C---:B------:R-:W-:Y:S01]  /*2730*/  @P0 IMAD R57, R23.reuse, 0xc400, R15 ;  /* 0x0000c40017390824 */ /* 0x040fe200078e020f */
[----:B------:R-:W-:Y:S01]  /*2740*/  CS2R R62, SRZ ;  /* 0x00000000003e7805 */ /* 0x000fe2000001ff00 */
[----:B------:R-:W-:Y:S01]  /*2750*/  @P1 IMAD R77, R23, 0xc400, R16 ;  /* 0x0000c400174d1824 */ /* 0x000fe200078e0210 */
[----:B------:R-:W2:Y:S01]  /*2760*/  @P6 LDG.E.CONSTANT R64, desc[UR10][R60.64] ;  /* 0x0000000a3c406981 */ /* 0x000ea2000c1e9900 */
[----:B0-----:R-:W-:-:S05]  /*2770*/  @P0 IMAD.WIDE.U32 R58, R57, 0x4, R58 ;  /* 0x00000004393a0825 */ /* 0x001fca00078e003a */
[----:B------:R0:W2:Y:S01]  /*2780*/  @P0 LDG.E.CONSTANT R63, desc[UR10][R58.64] ;  /* 0x0000000a3a3f0981 */ /* 0x0000a2000c1e9900 */
[----:B-1----:R-:W-:Y:S01]  /*2790*/  @P1 IMAD.WIDE.U32 R40, R77, 0x4, R40 ;  /* 0x000000044d281825 */ /* 0x002fe200078e0028 */
[----:B0-----:R-:W0:Y:S04]  /*27a0*/  @P2 LDC.64 R58, c[0x0][0x380] ;  /* 0x0000e000ff3a2b82 */ /* 0x001e280000000a00 */
[----:B------:R1:W2:Y:S04]  /*27b0*/  @P1 LDG.E.CONSTANT R62, desc[UR10][R40.64] ;  /* 0x0000000a283e1981 */ /* 0x0002a8000c1e9900 */
[----:B-1----:R-:W1:Y:S01]  /*27c0*/  @P3 LDC.64 R40, c[0x0][0x380] ;  /* 0x0000e000ff283b82 */ /* 0x002e620000000a00 */
[----:B------:R-:W-:-:S02]  /*27d0*/  @P2 IMAD R61, R23, 0xc400, R17 ;  /* 0x0000c400173d2824 */ /* 0x000fc400078e0211 */
[----:B------:R-:W-:Y:S02]  /*27e0*/  @P3 IMAD R77, R23, 0xc400, R18 ;  /* 0x0000c400174d3824 */ /* 0x000fe400078e0212 */
[----:B0-----:R-:W-:Y:S01]  /*27f0*/  @P2 IMAD.WIDE.U32 R58, R61, 0x4, R58 ;  /* 0x000000043d3a2825 */ /* 0x001fe200078e003a */
[----:B------:R-:W-:Y:S02]  /*2800*/  CS2R R60, SRZ ;  /* 0x00000000003c7805 */ /* 0x000fe4000001ff00 */
[----:B------:R-:W-:Y:S01]  /*2810*/  ISETP.NE.AND P5, PT, R54, RZ, PT ;  /* 0x000000ff3600720c */ /* 0x000fe20003fa5270 */
[----:B------:R-:W0:Y:S01]  /*2820*/  S2R R76, SR_TID.X ;  /* 0x00000000004c7919 */ /* 0x000e220000002100 */
[----:B------:R-:W3:Y:S02]  /*2830*/  S2UR UR5, SR_CgaCtaId ;  /* 0x00000000000579c3 */ /* 0x000ee40000008800 */
[----:B------:R-:W2:Y:S01]  /*2840*/  @P2 LDG.E.CONSTANT R61, desc[UR10][R58.64] ;  /* 0x0000000a3a3d2981 */ /* 0x000ea2000c1e9900 */
[----:B-1----:R-:W-:-:S05]  /*2850*/  @P3 IMAD.WIDE.U32 R40, R77, 0x4, R40 ;  /* 0x000000044d283825 */ /* 0x002fca00078e0028 */
[----:B------:R1:W2:Y:S02]  /*2860*/  @P3 LDG.E.CONSTANT R60, desc[UR10][R40.64] ;  /* 0x0000000a283c3981 */ /* 0x0002a4000c1e9900 */
[----:B-1----:R-:W1:Y:S01]  /*2870*/  @P4 LDC.64 R40, c[0x0][0x380] ;  /* 0x0000e000ff284b82 */ /* 0x002e620000000a00 */
[----:B------:R-:W-:Y:S01]  /*2880*/  @P4 IMAD R77, R23, 0xc400, R19 ;  /* 0x0000c400174d4824 */ /* 0x000fe200078e0213 */
[----:B------:R-:W-:-:S03]  /*2890*/  CS2R R58, SRZ ;  /* 0x00000000003a7805 */ /* 0x000fc6000001ff00 */
[----:B-1----:R-:W-:-:S05]  /*28a0*/  @P4 IMAD.WIDE.U32 R40, R77, 0x4, R40 ;  /* 0x000000044d284825 */ /* 0x002fca00078e0028 */
[----:B------:R1:W2:Y:S02]  /*28b0*/  @P4 LDG.E.CONSTANT R59, desc[UR10][R40.64] ;  /* 0x0000000a283b4981 */ /* 0x0002a4000c1e9900 */
[----:B-1----:R-:W1:Y:S01]  /*28c0*/  @P5 LDC.64 R40, c[0x0][0x380] ;  /* 0x0000e000ff285b82 */ /* 0x002e620000000a00 */
[----:B------:R-:W-:Y:S02]  /*28d0*/  UMOV UR4, 0x400 ;  /* 0x0000040000047882 */ /* 0x000fe40000000000 */
[----:B---3--:R-:W-:Y:S01]  /*28e0*/  ULEA UR4, UR5, UR4, 0x18 ;  /* 0x0000000405047291 */ /* 0x008fe2000f8ec0ff */
[----:B------:R-:W-:-:S05]  /*28f0*/  @P5 IMAD R77, R23, 0xc400, R20 ;  /* 0x0000c400174d5824 */ /* 0x000fca00078e0214 */
[C---:B0-----:R-:W-:Y:S01]  /*2900*/  LEA R54, R76.reuse, UR4, 0x2 ;  /* 0x000000044c367c11 */ /* 0x041fe2000f8e10ff */
[----:B------:R-:W-:Y:S01]  /*2910*/  BAR.SYNC.DEFER_BLOCKING 0x0 ;  /* 0x0000000000007b1d */ /* 0x000fe20000010000 */
[----:B-1----:R-:W-:Y:S01]  /*2920*/  @P5 IMAD.WIDE.U32 R40, R77, 0x4, R40 ;  /* 0x000000044d285825 */ /* 0x002fe200078e0028 */
[----:B------:R-:W-:-:S04]  /*2930*/  PRMT R77, R76, 0x9910, RZ ;  /* 0x000099104c4d7816 */ /* 0x000fc800000000ff */
[----:B------:R0:W3:Y:S04]  /*2940*/  @P5 LDG.E.CONSTANT R58, desc[UR10][R40.64] ;  /* 0x0000000a283a5981 */ /* 0x0000e8000c1e9900 */
[----:B------:R1:W-:Y:S02]  /*2950*/  STS [R54+0x3c8], R74 ;  /* 0x0003c84a36007388 */ /* 0x0003e40000000800 */
[C---:B-1----:R-:W-:Y:S02]  /*2960*/  IMAD R74, R77.reuse, 0xa1, RZ ;  /* 0x000000a14d4a7824 */ /* 0x042fe400078e02ff */
[----:B------:R-:W-:Y:S02]  /*2970*/  IMAD R77, R77, 0x51, RZ ;  /* 0x000000514d4d7824 */ /* 0x000fe400078e02ff */
[----:B0-----:R-:W-:-:S03]  /*2980*/  VIADD R40, R74, 0xbf3 ;  /* 0x00000bf34a287836 */ /* 0x001fc60000000000 */
[----:B------:R-:W-:Y:S02]  /*2990*/  LOP3.LUT R77, R77, 0xffff, RZ, 0xc0, !PT ;  /* 0x0000ffff4d4d7812 */ /* 0x000fe400078ec0ff */
[----:B------:R-:W-:Y:S02]  /*29a0*/  LOP3.LUT R40, R40, 0xffff, RZ, 0xc0, !PT ;  /* 0x0000ffff28287812 */ /* 0x000fe400078ec0ff */
[----:B------:R-:W-:Y:S02]  /*29b0*/  SHF.R.U32.HI R77, RZ, 0xc, R77 ;  /* 0x0000000cff4d7819 */ /* 0x000fe4000001164d */
[----:B------:R-:W-:Y:S02]  /*29c0*/  SHF.R.U32.HI R40, RZ, 0xd, R40 ;  /* 0x0000000dff287819 */ /* 0x000fe40000011628 */
[----:B------:R-:W-:Y:S02]  /*29d0*/  PRMT R77, R77, 0x9910, RZ ;  /* 0x000099104d4d7816 */ /* 0x000fe400000000ff */
[----:B------:R-:W-:-:S03]  /*29e0*/  PRMT R41, R40, 0x9910, RZ ;  /* 0x0000991028297816 */ /* 0x000fc600000000ff */
[----:B------:R-:W-:-:S04]  /*29f0*/  IMAD.MOV.U32 R40, RZ, RZ, R77 ;  /* 0x000000ffff287224 */ /* 0x000fc800078e004d */
[----:B------:R-:W-:Y:S02]  /*2a00*/  IMAD R40, R40, 0x33, RZ ;  /* 0x0000003328287824 */ /* 0x000fe400078e02ff */
[----:B------:R-:W-:Y:S02]  /*2a10*/  IMAD R41, R41, 0x33, RZ ;  /* 0x0000003329297824 */ /* 0x000fe400078e02ff */
[----:B------:R-:W-:Y:S01]  /*2a20*/  IMAD.MOV R40, RZ, RZ, -R40 ;  /* 0x000000ffff287224 */ /* 0x000fe200078e0a28 */
[----:B-----5:R0:W-:Y:S01]  /*2a30*/  STS [R54+0x5ac], R75 ;  /* 0x0005ac4b36007388 */ /* 0x0201e20000000800 */
[----:B------:R-:W-:Y:S01]  /*2a40*/  ULOP3.LUT UR9, UR7, 0xffff, URZ, 0xc0, !UPT ;  /* 0x0000ffff07097892 */ /* 0x000fe2000f8ec0ff */
[----:B0-----:R-:W-:Y:S02]  /*2a50*/  IADD3 R75, PT, PT, RZ, -R41, RZ ;  /* 0x80000029ff4b7210 */ /* 0x001fe40007ffe0ff */
[----:B------:R-:W-:-:S05]  /*2a60*/  PRMT R41, R40, 0x7710, RZ ;  /* 0x0000771028297816 */ /* 0x000fca00000000ff */
[----:B------:R-:W-:Y:S01]  /*2a70*/  IMAD.IADD R40, R41, 0x1, R76 ;  /* 0x0000000129287824 */ /* 0x000fe200078e024c */
[----:B------:R-:W-:Y:S01]  /*2a80*/  ISETP.GT.U32.AND P6, PT, R76, 0x65, PT ;  /* 0x000000654c00780c */ /* 0x000fe20003fc4070 */
[----:B------:R-:W-:-:S03]  /*2a90*/  UIMAD UR4, UR9, 0x16, URZ ;  /* 0x00000016090478a4 */ /* 0x000fc6000f8e02ff */
[----:B------:R-:W-:Y:S01]  /*2aa0*/  LOP3.LUT R40, R40, 0xfe, RZ, 0xc0, !PT ;  /* 0x000000fe28287812 */ /* 0x000fe200078ec0ff */
[----:B------:R-:W-:Y:S01]  /*2ab0*/  UIMAD UR5, UR8, 0x16, URZ ;  /* 0x00000016080578a4 */ /* 0x000fe2000f8e02ff */
[----:B------:R-:W-:Y:S02]  /*2ac0*/  SEL R41, RZ, 0x1, !P6 ;  /* 0x00000001ff297807 */ /* 0x000fe40007000000 */
[----:B------:R-:W-:Y:S02]  /*2ad0*/  SHF.R.U32.HI R40, RZ, 0x1, R40 ;  /* 0x00000001ff287819 */ /* 0x000fe40000011628 */
[----:B------:R-:W-:Y:S02]  /*2ae0*/  P2R R57, PR, RZ, 0x1 ;  /* 0x00000001ff397803 */ /* 0x000fe40000000000 */
[----:B------:R-:W-:Y:S02]  /*2af0*/  LOP3.LUT P0, RZ, R41, UR4, RZ, 0xfc, !PT ;  /* 0x0000000429ff7c12 */ /* 0x000fe4000f80fcff */
[C---:B------:R-:W-:Y:S01]  /*2b00*/  LOP3.LUT P6, RZ, R40.reuse, UR5, RZ, 0xfc, !PT ;  /* 0x0000000528ff7c12 */ /* 0x040fe2000f8cfcff */
[----:B------:R-:W-:-:S03]  /*2b10*/  VIADD R40, R40, UR5 ;  /* 0x0000000528287c36 */ /* 0x000fc60008000000 */
[----:B------:R-:W-:-:S04]  /*2b20*/  PLOP3.LUT P6, PT, P0, P6, PT, 0x2f, 0xf2 ;  /* 0x0000000000f2781c */ /* 0x000fc800007cc577 */
[----:B------:R-:W-:Y:S02]  /*2b30*/  ISETP.GT.U32.OR P6, PT, R40, 0x70, P6 ;  /* 0x000000702800780c */ /* 0x000fe400037c4470 */
[----:B------:R-:W-:-:S11]  /*2b40*/  PRMT R75, R75, 0x7710, RZ ;  /* 0x000077104b4b7816 */ /* 0x000fd600000000ff */
[----:B------:R-:W0:Y:S01]  /*2b50*/  @!P6 LDC.64 R40, c[0x0][0x380] ;  /* 0x0000e000ff28eb82 */ /* 0x000e220000000a00 */
[----:B------:R-:W-:Y:S01]  /*2b60*/  IADD3 R75, PT, PT, R76, 0x13, R75 ;  /* 0x000000134c4b7810 */ /* 0x000fe20007ffe04b */
[----:B------:R-:W-:-:S05]  /*2b70*/  @!P6 IMAD R76, R23, 0xc400, RZ ;  /* 0x0000c400174ce824 */ /* 0x000fca00078e02ff */
[----:B------:R-:W-:-:S05]  /*2b80*/  @!P6 IADD3 R76, P0, PT, R76, R21, RZ ;  /* 0x000000154c4ce210 */ /* 0x000fca0007f1e0ff */
[----:B------:R-:W-:Y:S01]  /*2b90*/  @!P6 IMAD.X R77, RZ, RZ, R22, P0 ;  /* 0x000000ffff4de224 */ /* 0x000fe200000e0616 */
[----:B------:R-:W-:Y:S02]  /*2ba0*/  LOP3.LUT R75, R75, 0xfe, RZ, 0xc0, !PT ;  /* 0x000000fe4b4b7812 */ /* 0x000fe400078ec0ff */
[----:B0-----:R-:W-:-:S04]  /*2bb0*/  @!P6 LEA R40, P0, R76, R40, 0x2 ;  /* 0x000000284c28e211 */ /* 0x001fc800078010ff */
[----:B------:R-:W-:Y:S01]  /*2bc0*/  @!P6 LEA.HI.X R41, R76, R41, R77, 0x2, P0 ;  /* 0x000000294c29e211 */ /* 0x000fe200000f144d */
[----:B------:R-:W-:Y:S01]  /*2bd0*/  IMAD.MOV.U32 R76, RZ, RZ, RZ ;  /* 0x000000ffff4c7224 */ /* 0x000fe200078e00ff */
[----:B------:R-:W-:-:S05]  /*2be0*/  SHF.R.U32.HI R75, RZ, 0x1, R75 ;  /* 0x00000001ff4b7819 */ /* 0x000fca000001164b */
[----:B------:R0:W5:Y:S01]  /*2bf0*/  @!P6 LDG.E.CONSTANT R76, desc[UR10][R40.64+-0x708] ;  /* 0xfff8f80a284ce981 */ /* 0x000162000c1e9900 */
[C---:B------:R-:W-:Y:S01]  /*2c00*/  LOP3.LUT P6, RZ, R75.reuse, UR5, RZ, 0xfc, !PT ;  /* 0x000000054bff7c12 */ /* 0x040fe2000f8cfcff */
[----:B------:R-:W-:Y:S02]  /*2c10*/  VIADD R75, R75, UR5 ;  /* 0x000000054b4b7c36 */ /* 0x000fe40008000000 */
[----:B------:R-:W-:-:S03]  /*2c20*/  VIADD R74, R74, 0x4c19 ;  /* 0x00004c194a4a7836 */ /* 0x000fc60000000000 */
[----:B------:R-:W-:Y:S02]  /*2c30*/  ISETP.GT.U32.OR P6, PT, R75, 0x70, !P6 ;  /* 0x000000704b00780c */ /* 0x000fe400077c4470 */
[----:B------:R-:W-:-:S04]  /*2c40*/  LOP3.LUT R74, R74, 0xffff, RZ, 0xc0, !PT ;  /* 0x0000ffff4a4a7812 */ /* 0x000fc800078ec0ff */
[----:B------:R-:W-:-:S07]  /*2c50*/  SHF.R.U32.HI R74, RZ, 0xd, R74 ;  /* 0x0000000dff4a7819 */ /* 0x000fce000001164a */
[----:B------:R-:W-:-:S05]  /*2c60*/  @!P6 LOP3.LUT R75, R74, 0xffff, RZ, 0xc0, !PT ;  /* 0x0000ffff4a4be812 */ /* 0x000fca00078ec0ff */
[----:B0-----:R-:W-:-:S04]  /*2c70*/  @!P6 IMAD.WIDE.U32 R40, R75, 0xe0, R38 ;  /* 0x000000e04b28e825 */ /* 0x001fc800078e0026 */
[----:B------:R-:W-:-:S05]  /*2c80*/  @!P6 IMAD R75, R23, 0xc400, RZ ;  /* 0x0000c400174be824 */ /* 0x000fca00078e02ff */
[----:B------:R-:W-:-:S05]  /*2c90*/  @!P6 IADD3 R74, P0, PT, R75, R40, RZ ;  /* 0x000000284b4ae210 */ /* 0x000fca0007f1e0ff */
[----:B------:R-:W-:Y:S02]  /*2ca0*/  @!P6 IMAD.X R75, RZ, RZ, R41, P0 ;  /* 0x000000ffff4be224 */ /* 0x000fe400000e0629 */
[----:B------:R-:W0:Y:S02]  /*2cb0*/  @!P6 LDC.64 R40, c[0x0][0x380] ;  /* 0x0000e000ff28eb82 */ /* 0x000e240000000a00 */
[----:B0-----:R-:W-:-:S04]  /*2cc0*/  @!P6 LEA R40, P0, R74, R40, 0x2 ;  /* 0x000000284a28e211 */ /* 0x001fc800078010ff */
[----:B------:R-:W-:Y:S01]  /*2cd0*/  @!P6 LEA.HI.X R41, R74, R41, R75, 0x2, P0 ;  /* 0x000000294a29e211 */ /* 0x000fe200000f144b */
[----:B------:R-:W-:-:S06]  /*2ce0*/  IMAD.MOV.U32 R75, RZ, RZ, RZ ;  /* 0x000000ffff4b7224 */ /* 0x000fcc00078e00ff */
[----:B------:R-:W5:Y:S01]  /*2cf0*/  @!P6 LDG.E.CONSTANT R75, desc[UR10][R40.64+-0x708] ;  /* 0xfff8f80a284be981 */ /* 0x000f62000c1e9900 */
[----:B------:R-:W-:Y:S02]  /*2d00*/  ISETP.NE.AND P0, PT, R57, RZ, PT ;  /* 0x000000ff3900720c */ /* 0x000fe40003f05270 */
[----:B------:R-:W0:Y:S01]  /*2d10*/  S2R R57, SR_TID.X ;  /* 0x0000000000397919 */ /* 0x000e220000002100 */
[----:B------:R1:W-:Y:S04]  /*2d20*/  STS [R54+0x790], R73 ;  /* 0x0007904936007388 */ /* 0x0003e80000000800 */
[----:B------:R1:W-:Y:S04]  /*2d30*/  STS [R54+0x974], R72 ;  /* 0x0009744836007388 */ /* 0x0003e80000000800 */
[----:B------:R1:W-:Y:S04]  /*2d40*/  STS [R54+0xb58], R71 ;  /* 0x000b584736007388 */ /* 0x0003e80000000800 */
[----:B------:R1:W-:Y:S04]  /*2d50*/  STS [R54+0xd3c], R70 ;  /* 0x000d3c4636007388 */ /* 0x0003e80000000800 */
[----:B------:R1:W-:Y:S04]  /*2d60*/  STS [R54+0xf20], R55 ;  /* 0x000f203736007388 */ /* 0x0003e80000000800 */
[----:B----4-:R1:W-:Y:S04]  /*2d70*/  STS [R54+0x1104], R69 ;  /* 0x0011044536007388 */ /* 0x0103e80000000800 */
[----:B------:R1:W-:Y:S04]  /*2d80*/  STS [R54+0x12e8], R68 ;  /* 0x0012e84436007388 */ /* 0x0003e80000000800 */
[----:B------:R1:W-:Y:S04]  /*2d90*/  STS [R54+0x14cc], R67 ;  /* 0x0014cc4336007388 */ /* 0x0003e80000000800 */
[----:B------:R1:W-:Y:S04]  /*2da0*/  STS [R54+0x16b0], R66 ;  /* 0x0016b04236007388 */ /* 0x0003e80000000800 */
[----:B------:R1:W-:Y:S04]  /*2db0*/  STS [R54+0x1894], R65 ;  /* 0x0018944136007388 */ /* 0x0003e80000000800 */
[----:B--2---:R1:W-:Y:S04]  /*2dc0*/  STS [R54+0x1a78], R64 ;  /* 0x001a784036007388 */ /* 0x0043e80000000800 */
[----:B------:R1:W-:Y:S04]  /*2dd0*/  STS [R54+0x1c5c], R63 ;  /* 0x001c5c3f36007388 */ /* 0x0003e80000000800 */
[----:B------:R1:W-:Y:S04]  /*2de0*/  STS [R54+0x1e40], R62 ;  /* 0x001e403e36007388 */ /* 0x0003e80000000800 */
[----:B------:R1:W-:Y:S04]  /*2df0*/  STS [R54+0x2024], R61 ;  /* 0x0020243d36007388 */ /* 0x0003e80000000800 */
[----:B------:R1:W-:Y:S04]  /*2e00*/  STS [R54+0x2208], R60 ;  /* 0x0022083c36007388 */ /* 0x0003e80000000800 */
[----:B------:R1:W-:Y:S01]  /*2e10*/  STS [R54+0x23ec], R59 ;  /* 0x0023ec3b36007388 */ /* 0x0003e20000000800 */
[----:B0-----:R-:W-:Y:S01]  /*2e20*/  ISETP.GT.U32.AND P6, PT, R57, 0x3b, PT ;  /* 0x0000003b3900780c */ /* 0x001fe20003fc4070 */
[----:B------:R-:W-:Y:S02]  /*2e30*/  BSSY.RECONVERGENT B0, `(.L_x_0) ;  /* 0x000000f000007945 */ /* 0x000fe40003800200 */
[----:B---3--:R1:W-:Y:S04]  /*2e40*/  STS [R54+0x25d0], R58 ;  /* 0x0025d03a36007388 */ /* 0x0083e80000000800 */
[----:B-----5:R1:W-:Y:S04]  /*2e50*/  STS [R54], R76 ;  /* 0x0000004c36007388 */ /* 0x0203e80000000800 */
[----:B------:R1:W-:Y:S02]  /*2e60*/  STS [R54+0x1e4], R75 ;  /* 0x0001e44b36007388 */ /* 0x0003e40000000800 */
[----:B------:R-:W-:Y:S05]  /*2e70*/  @P6 BRA `(.L_x_1) ;  /* 0x0000000000286947 */ /* 0x000fea0003800000 */
[----:B------:R-:W-:Y:S01]  /*2e80*/  ISETP.NE.AND P6, PT, R56, RZ, PT ;  /* 0x000000ff3800720c */ /* 0x000fe20003fc5270 */
[----:B------:R-:W-:Y:S01]  /*2e90*/  BSSY.RECONVERGENT B1, `(.L_x_2) ;  /* 0x0000007000017945 */ /* 0x000fe20003800200 */
[----:B------:R-:W-:-:S11]  /*2ea0*/  HFMA2 R41, -RZ, RZ, 0, 0 ;  /* 0x00000000ff297431 */ /* 0x000fd600000001ff */
[----:B------:R-:W-:Y:S05]  /*2eb0*/  @P6 BRA `(.L_x_3) ;  /* 0x0000000000106947 */ /* 0x000fea0003800000 */
[----:B------:R-:W0:Y:S01]  /*2ec0*/  LDC.64 R40, c[0x0][0x380] ;  /* 0x0000e000ff287b82 */ /* 0x000e220000000a00 */
[----:B-1----:R-:W-:-:S04]  /*2ed0*/  IMAD R55, R23, 0xc400, R0 ;  /* 0x0000c40017377824 */ /* 0x002fc800078e0200 */
[----:B0-----:R-:W-:-:S06]  /*2ee0*/  IMAD.WIDE.U32 R40, R55, 0x4, R40 ;  /* 0x0000000437287825 */ /* 0x001fcc00078e0028 */
[----:B------:R0:W5:Y:S02]  /*2ef0*/  LDG.E.CONSTANT R41, desc[UR10][R40.64] ;  /* 0x0000000a28297981 */ /* 0x000164000c1e9900 */
.L_x_3:
[----:B------:R-:W-:Y:S05]  /*2f00*/  BSYNC.RECONVERGENT B1 ;  /* 0x0000000000017941 */ /* 0x000fea0003800200 */
.L_x_2:
[----:B-----5:R2:W-:Y:S02]  /*2f10*/  STS [R54+0x27b4], R41 ;  /* 0x0027b42936007388 */ /* 0x0205e40000000800 */
.L_x_1:
[----:B------:R-:W-:Y:S05]  /*2f20*/  BSYNC.RECONVERGENT B0 ;  /* 0x0000000000007941 */ /* 0x000fea0003800200 */
.L_x_0:
[----:B0-2---:R-:W0:Y:S01]  /*2f30*/  LDC.64 R40, c[0x0][0x388] ;  /* 0x0000e200ff287b82 */ /* 0x005e220000000a00 */
[----:B-1----:R-:W-:-:S04]  /*2f40*/  IMAD.U32 R54, RZ, RZ, UR6 ;  /* 0x00000006ff367e24 */ /* 0x002fc8000f8e00ff */
[----:B------:R-:W-:-:S04]  /*2f50*/  IMAD R54, R54, 0x1104, R57 ;  /* 0x0000110436367824 */ /* 0x000fc800078e0239 */
[----:B------:R-:W-:-:S04]  /*2f60*/  IMAD R55, R23, 0x79, R54 ;  /* 0x0000007917377824 */ /* 0x000fc800078e0236 */
[----:B0-----:R-:W-:-:S05]  /*2f70*/  IMAD.WIDE.U32 R40, R55, 0x4, R40 ;  /* 0x0000000437287825 */ /* 0x001fca00078e0028 */
[----:B------:R-:W2:Y:S04]  /*2f80*/  LDG.E.CONSTANT R54, desc[UR10][R40.64] ;  /* 0x0000000a28367981 */ /* 0x000ea8000c1e9900 */
[----:B------:R-:W3:Y:S04]  /*2f90*/  LDG.E.CONSTANT R58, desc[UR10][R40.64+0x5ac] ;  /* 0x0005ac0a283a7981 */ /* 0x000ee8000c1e9900 */
[----:B------:R-:W4:Y:S04]  /*2fa0*/  LDG.E.CONSTANT R60, desc[UR10][R40.64+0xb58] ;  /* 0x000b580a283c7981 */ /* 0x000f28000c1e9900 */
[----:B------:R-:W5:Y:S04]  /*2fb0*/  LDG.E.CONSTANT R62, desc[UR10][R40.64+0x1104] ;  /* 0x0011040a283e7981 */ /* 0x000f68000c1e9900 */
[----:B------:R-:W5:Y:S04]  /*2fc0*/  LDG.E.CONSTANT R64, desc[UR10][R40.64+0x16b0] ;  /* 0x0016b00a28407981 */ /* 0x000f68000c1e9900 */
[----:B------:R-:W5:Y:S04]  /*2fd0*/  LDG.E.CONSTANT R66, desc[UR10][R40.64+0x1c5c] ;  /* 0x001c5c0a28427981 */ /* 0x000f68000c1e9900 */
[----:B------:R-:W5:Y:S04]  /*2fe0*/  LDG.E.CONSTANT R68, desc[UR10][R40.64+0x2208] ;  /* 0x0022080a28447981 */ /* 0x000f68000c1e9900 */
[----:B------:R-:W5:Y:S04]  /*2ff0*/  LDG.E.CONSTANT R70, desc[UR10][R40.64+0x27b4] ;  /* 0x0027b40a28467981 */ /* 0x000f68000c1e9900 */
[----:B------:R-:W5:Y:S04]  /*3000*/  LDG.E.CONSTANT R72, desc[UR10][R40.64+0x2d60] ;  /* 0x002d600a28487981 */ /* 0x000f68000c1e9900 */
[----:B------:R-:W5:Y:S04]  /*3010*/  LDG.E.CONSTANT R74, desc[UR10][R40.64+0x330c] ;  /* 0x00330c0a284a7981 */ /* 0x000f68000c1e9900 */
[----:B------:R-:W5:Y:S04]  /*3020*/  LDG.E.CONSTANT R76, desc[UR10][R40.64+0x38b8] ;  /* 0x0038b80a284c7981 */ /* 0x000f68000c1e9900 */
[----:B------:R-:W5:Y:S01]  /*3030*/  LDG.E.CONSTANT R59, desc[UR10][R40.64+0x3e64] ;  /* 0x003e640a283b7981 */ /* 0x000f62000c1e9900 */
[----:B------:R-:W0:Y:S01]  /*3040*/  S2UR UR5, SR_CgaCtaId ;  /* 0x00000000000579c3 */ /* 0x000e220000008800 */
[----:B------:R-:W-:-:S02]  /*3050*/  UMOV UR4, 0x400 ;  /* 0x0000040000047882 */ /* 0x000fc40000000000 */
[----:B------:R-:W-:-:S04]  /*3060*/  UIADD3 UR4, UPT, UPT, UR4, 0x28a4, URZ ;  /* 0x000028a404047890 */ /* 0x000fc8000fffe0ff */
[----:B0-----:R-:W-:-:S03]  /*3070*/  ULEA UR4, UR5, UR4, 0x18 ;  /* 0x0000000405047291 */ /* 0x001fc6000f8ec0ff */
[----:B------:R-:W-:-:S03]  /*3080*/  UMOV UR5, 0x14 ;  /* 0x0000001400057882 */ /* 0x000fc60000000000 */
[----:B------:R-:W-:Y:S01]  /*3090*/  LEA R55, R57, UR4, 0x2 ;  /* 0x0000000439377c11 */ /* 0x000fe2000f8e10ff */
[----:B------:R-:W-:-:S04]  /*30a0*/  UIADD3 UR4, UPT, UPT, UR4, 0xb58, URZ ;  /* 0x00000b5804047890 */ /* 0x000fc8000fffe0ff */
[----:B--2---:R0:W-:Y:S04]  /*30b0*/  STS [R55], R54 ;  /* 0x0000003637007388 */ /* 0x0041e80000000800 */
[----:B---3--:R0:W-:Y:S04]  /*30c0*/  STS [R55+0x1e4], R58 ;  /* 0x0001e43a37007388 */ /* 0x0081e80000000800 */
[----:B----4-:R0:W-:Y:S04]  /*30d0*/  STS [R55+0x3c8], R60 ;  /* 0x0003c83c37007388 */ /* 0x0101e80000000800 */
[----:B-----5:R0:W-:Y:S04]  /*30e0*/  STS [R55+0x5ac], R62 ;  /* 0x0005ac3e37007388 */ /* 0x0201e80000000800 */
[----:B------:R0:W-:Y:S04]  /*30f0*/  STS [R55+0x790], R64 ;  /* 0x0007904037007388 */ /* 0x0001e80000000800 */
[----:B------:R0:W-:Y:S04]  /*3100*/  STS [R55+0x974], R66 ;  /* 0x0009744237007388 */ /* 0x0001e80000000800 */
[----:B------:R0:W-:Y:S04]  /*3110*/  STS [R55+0xb58], R68 ;  /* 0x000b584437007388 */ /* 0x0001e80000000800 */
[----:B------:R0:W-:Y:S04]  /*3120*/  STS [R55+0xd3c], R70 ;  /* 0x000d3c4637007388 */ /* 0x0001e80000000800 */
[----:B------:R0:W-:Y:S04]  /*3130*/  STS [R55+0xf20], R72 ;  /* 0x000f204837007388 */ /* 0x0001e80000000800 */
[----:B------:R0:W-:Y:S04]  /*3140*/  STS [R55+0x1104], R74 ;  /* 0x0011044a37007388 */ /* 0x0001e80000000800 */
[----:B------:R0:W-:Y:S04]  /*3150*/  STS [R55+0x12e8], R76 ;  /* 0x0012e84c37007388 */ /* 0x0001e80000000800 */
[----:B------:R0:W-:Y:S01]  /*3160*/  STS [R55+0x14cc], R59 ;  /* 0x0014cc3b37007388 */ /* 0x0001e20000000800 */
[----:B------:R-:W-:Y:S06]  /*3170*/  BAR.SYNC.DEFER_BLOCKING 0x0 ;  /* 0x0000000000007b1d */ /* 0x000fec0000010000 */
.L_x_4:
[----:B------:R-:W-:Y:S04]  /*3180*/  LDS R40, [R36+UR5+-0x14] ;  /* 0xffffec0524287984 */ /* 0x000fe80008000800 */
[----:B0-----:R-:W0:Y:S04]  /*3190*/  LDS R60, [UR4+-0x3c8] ;  /* 0xfffc3804ff3c7984 */ /* 0x001e280008000800 */
[----:B------:R-:W1:Y:S04]  /*31a0*/  LDS R58, [UR4+-0xb58] ;  /* 0xfff4a804ff3a7984 */ /* 0x000e680008000800 */
[----:B------:R-:W2:Y:S04]  /*31b0*/  LDS R59, [UR4+-0x974] ;  /* 0xfff68c04ff3b7984 */ /* 0x000ea80008000800 */
[----:B------:R-:W3:Y:S04]  /*31c0*/  LDS R64, [UR4+-0x790] ;  /* 0xfff87004ff407984 */ /* 0x000ee80008000800 */
[----:B------:R-:W4:Y:S04]  /*31d0*/  LDS R62, [UR4+0x3c8] ;  /* 0x0003c804ff3e7984 */ /* 0x000f280008000800 */
[----:B------:R-:W5:Y:S04]  /*31e0*/  LDS R63, [UR4+0x5ac] ;  /* 0x0005ac04ff3f7984 */ /* 0x000f680008000800 */
[----:B------:R-:W5:Y:S04]  /*31f0*/  LDS R61, [UR4+-0x1e4] ;  /* 0xfffe1c04ff3d7984 */ /* 0x000f680008000800 */
[----:B------:R-:W5:Y:S04]  /*3200*/  LDS R54, [UR4+0x790] ;  /* 0x00079004ff367984 */ /* 0x000f680008000800 */
[----:B------:R-:W5:Y:S04]  /*3210*/  LDS R55, [UR4+-0x5ac] ;  /* 0xfffa5404ff377984 */ /* 0x000f680008000800 */
[----:B------:R-:W-:Y:S01]  /*3220*/  LDS R71, [UR4+-0x78c] ;  /* 0xfff87404ff477984 */ /* 0x000fe20008000800 */
[----:B0-----:R-:W-:-:S03]  /*3230*/  FFMA R31, R40, R60, R31 ;  /* 0x0000003c281f7223 */ /* 0x001fc6000000001f */
[----:B------:R-:W0:Y:S01]  /*3240*/  LDS R41, [UR4] ;  /* 0x00000004ff297984 */ /* 0x000e220008000800 */
[----:B-1----:R-:W-:-:S03]  /*3250*/  FFMA R35, R40, R58, R35 ;  /* 0x0000003a28237223 */ /* 0x002fc60000000023 */
[----:B------:R-:W1:Y:S01]  /*3260*/  LDS R60, [R36+UR5+-0x10] ;  /* 0xfffff005243c7984 */ /* 0x000e620008000800 */
[----:B--2---:R-:W-:-:S03]  /*3270*/  FFMA R34, R40, R59, R34 ;  /* 0x0000003b28227223 */ /* 0x004fc60000000022 */
[----:B------:R-:W2:Y:S01]  /*3280*/  LDS R77, [UR4+-0x970] ;  /* 0xfff69004ff4d7984 */ /* 0x000ea20008000800 */
[----:B---3--:R-:W-:-:S03]  /*3290*/  FFMA R58, R40, R64, R33 ;  /* 0x00000040283a7223 */ /* 0x008fc60000000021 */
[----:B------:R-:W3:Y:S01]  /*32a0*/  LDS R59, [UR4+0x1e4] ;  /* 0x0001e404ff3b7984 */ /* 0x000ee20008000800 */
[----:B----4-:R-:W-:-:S03]  /*32b0*/  FFMA R27, R40, R62, R27 ;  /* 0x0000003e281b7223 */ /* 0x010fc6000000001b */
[----:B------:R-:W4:Y:S01]  /*32c0*/  LDS R33, [UR4+0x974] ;  /* 0x00097404ff217984 */ /* 0x000f220008000800 */
[----:B-----5:R-:W-:-:S03]  /*32d0*/  FFMA R26, R40, R63, R26 ;  /* 0x0000003f281a7223 */ /* 0x020fc6000000001a */
[----:B------:R-:W5:Y:S01]  /*32e0*/  LDS R64, [UR4+-0x3c4] ;  /* 0xfffc3c04ff407984 */ /* 0x000f620008000800 */
[----:B------:R-:W-:-:S03]  /*32f0*/  FFMA R30, R40, R61, R30 ;  /* 0x0000003d281e7223 */ /* 0x000fc6000000001e */
[----:B------:R-:W5:Y:S01]  /*3300*/  LDS R75, [UR4+-0x1e0] ;  /* 0xfffe2004ff4b7984 */ /* 0x000f620008000800 */
[----:B------:R-:W-:-:S03]  /*3310*/  FFMA R54, R40, R54, R25 ;  /* 0x0000003628367223 */ /* 0x000fc60000000019 */
[----:B------:R-:W5:Y:S01]  /*3320*/  LDS R66, [UR4+-0xb54] ;  /* 0xfff4ac04ff427984 */ /* 0x000f620008000800 */
[----:B------:R-:W-:-:S03]  /*3330*/  FFMA R72, R40, R55, R32 ;  /* 0x0000003728487223 */ /* 0x000fc60000000020 */
[----:B------:R-:W5:Y:S04]  /*3340*/  LDS R62, [UR4+0x3cc] ;  /* 0x0003cc04ff3e7984 */ /* 0x000f680008000800 */
[----:B------:R-:W5:Y:S04]  /*3350*/  LDS R73, [UR4+0x5b0] ;  /* 0x0005b004ff497984 */ /* 0x000f680008000800 */
[----:B------:R-:W5:Y:S01]  /*3360*/  LDS R69, [UR4+0x4] ;  /* 0x00000404ff457984 */ /* 0x000f620008000800 */
[----:B0-----:R-:W-:-:S03]  /*3370*/  FFMA R68, R40, R41, R29 ;  /* 0x0000002928447223 */ /* 0x001fc6000000001d */
[----:B------:R-:W0:Y:S01]  /*3380*/  LDS R67, [UR4+0x794] ;  /* 0x00079404ff437984 */ /* 0x000e220008000800 */
[----:B-1----:R-:W-:-:S03]  /*3390*/  FFMA R58, R60, R71, R58 ;  /* 0x000000473c3a7223 */ /* 0x002fc6000000003a */
[----:B------:R-:W1:Y:S01]  /*33a0*/  LDS R65, [UR4+-0x5a8] ;  /* 0xfffa5804ff417984 */ /* 0x000e620008000800 */
[----:B--2---:R-:W-:-:S03]  /*33b0*/  FFMA R34, R60, R77, R34 ;  /* 0x0000004d3c227223 */ /* 0x004fc60000000022 */
[----:B------:R-:W2:Y:S01]  /*33c0*/  LDS R63, [UR4+0x1e8] ;  /* 0x0001e804ff3f7984 */ /* 0x000ea20008000800 */
[----:B---3--:R-:W-:-:S03]  /*33d0*/  FFMA R28, R40, R59, R28 ;  /* 0x0000003b281c7223 */ /* 0x008fc6000000001c */
[----:B------:R-:W3:Y:S01]  /*33e0*/  LDS R61, [UR4+0x978] ;  /* 0x00097804ff3d7984 */ /* 0x000ee20008000800 */
[----:B----4-:R-:W-:-:S03]  /*33f0*/  FFMA R24, R40, R33, R24 ;  /* 0x0000002128187223 */ /* 0x010fc60000000018 */
[----:B------:R-:W-:Y:S01]  /*3400*/  LDS R25, [R36+UR5+-0xc] ;  /* 0xfffff40524197984 */ /* 0x000fe20008000800 */
[----:B-----5:R-:W-:-:S03]  /*3410*/  FFMA R31, R60, R64, R31 ;  /* 0x000000403c1f7223 */ /* 0x020fc6000000001f */
[----:B------:R-:W4:Y:S01]  /*3420*/  LDS R32, [UR4+-0xb50] ;  /* 0xfff4b004ff207984 */ /* 0x000f220008000800 */
[----:B------:R-:W-:-:S03]  /*3430*/  FFMA R30, R60, R75, R30 ;  /* 0x0000004b3c1e7223 */ /* 0x000fc6000000001e */
[----:B------:R-:W5:Y:S01]  /*3440*/  LDS R71, [UR4+-0x5a4] ;  /* 0xfffa5c04ff477984 */ /* 0x000f620008000800 */
[----:B------:R-:W-:-:S03]  /*3450*/  FFMA R66, R60, R66, R35 ;  /* 0x000000423c427223 */ /* 0x000fc60000000023 */
[----:B------:R-:W5:Y:S01]  /*3460*/  LDS R70, [UR4+-0x3c0] ;  /* 0xfffc4004ff467984 */ /* 0x000f620008000800 */
[----:B------:R-:W-:-:S03]  /*3470*/  FFMA R62, R60, R62, R27 ;  /* 0x0000003e3c3e7223 */ /* 0x000fc6000000001b */
[----:B------:R-:W5:Y:S01]  /*3480*/  LDS R64, [UR4+0x3d0] ;  /* 0x0003d004ff407984 */ /* 0x000f620008000800 */
[----:B------:R-:W-:-:S03]  /*3490*/  FFMA R26, R60, R73, R26 ;  /* 0x000000493c1a7223 */ /* 0x000fc6000000001a */
[----:B------:R-:W5:Y:S01]  /*34a0*/  LDS R74, [UR4+-0x96c] ;  /* 0xfff69404ff4a7984 */ /* 0x000f620008000800 */
[----:B------:R-:W-:-:S03]  /*34b0*/  FFMA R68, R60, R69, R68 ;  /* 0x000000453c447223 */ /* 0x000fc60000000044 */
[----:B------:R-:W5:Y:S01]  /*34c0*/  LDS R77, [UR4+-0x1dc] ;  /* 0xfffe2404ff4d7984 */ /* 0x000f620008000800 */
[----:B0-----:R-:W-:-:S03]  /*34d0*/  FFMA R54, R60, R67, R54 ;  /* 0x000000433c367223 */ /* 0x001fc60000000036 */
[----:B------:R-:W0:Y:S01]  /*34e0*/  LDS R75, [UR4+0x5b4] ;  /* 0x0005b404ff4b7984 */ /* 0x000e220008000800 */
[C---:B-1----:R-:W-:Y:S01]  /*34f0*/  FFMA R72, R60.reuse, R65, R72 ;  /* 0x000000413c487223 */ /* 0x042fe20000000048 */
[C---:B--2---:R-:W-:Y:S02]  /*3500*/  FFMA R28, R60.reuse, R63, R28 ;  /* 0x0000003f3c1c7223 */ /* 0x044fe4000000001c */
[----:B------:R-:W1:Y:S01]  /*3510*/  LDS R73, [UR4+-0x788] ;  /* 0xfff87804ff497984 */ /* 0x000e620008000800 */
[----:B---3--:R-:W-:-:S03]  /*3520*/  FFMA R60, R60, R61, R24 ;  /* 0x0000003d3c3c7223 */ /* 0x008fc60000000018 */
[----:B------:R-:W-:Y:S04]  /*3530*/  LDS R63, [UR4+-0xb4c] ;  /* 0xfff4b404ff3f7984 */ /* 0x000fe80008000800 */
[----:B------:R-:W2:Y:S01]  /*3540*/  LDS R24, [R36+UR5+-0x8] ;  /* 0xfffff80524187984 */ /* 0x000ea20008000800 */
[----:B----4-:R-:W-:-:S03]  /*3550*/  FFMA R29, R25, R32, R66 ;  /* 0x00000020191d7223 */ /* 0x010fc60000000042 */
[----:B------:R-:W3:Y:S01]  /*3560*/  LDS R55, [UR4+-0x968] ;  /* 0xfff69804ff377984 */ /* 0x000ee20008000800 */
[----:B-----5:R-:W-:-:S03]  /*3570*/  FFMA R32, R25, R71, R72 ;  /* 0x0000004719207223 */ /* 0x020fc60000000048 */
[----:B------:R-:W4:Y:S01]  /*3580*/  LDS R67, [UR4+0x8] ;  /* 0x00000804ff437984 */ /* 0x000f220008000800 */
[----:B------:R-:W-:-:S03]  /*3590*/  FFMA R61, R25, R70, R31 ;  /* 0x00000046193d7223 */ /* 0x000fc6000000001f */
[----:B------:R-:W5:Y:S01]  /*35a0*/  LDS R69, [UR4+0x798] ;  /* 0x00079804ff457984 */ /* 0x000f620008000800 */
[----:B------:R-:W-:-:S03]  /*35b0*/  FFMA R62, R25, R64, R62 ;  /* 0x00000040193e7223 */ /* 0x000fc6000000003e */
[----:B------:R-:W5:Y:S01]  /*35c0*/  LDS R27, [UR4+0x1ec] ;  /* 0x0001ec04ff1b7984 */ /* 0x000f620008000800 */
[----:B------:R-:W-:-:S03]  /*35d0*/  FFMA R34, R25, R74, R34 ;  /* 0x0000004a19227223 */ /* 0x000fc60000000022 */
[----:B------:R-:W5:Y:S01]  /*35e0*/  LDS R40, [UR4+-0x3bc] ;  /* 0xfffc4404ff287984 */ /* 0x000f620008000800 */
[----:B------:R-:W-:-:S03]  /*35f0*/  FFMA R64, R25, R77, R30 ;  /* 0x0000004d19407223 */ /* 0x000fc6000000001e */
[----:B------:R-:W5:Y:S01]  /*3600*/  LDS R35, [UR4+0x5b8] ;  /* 0x0005b804ff237984 */ /* 0x000f620008000800 */
[----:B0-----:R-:W-:-:S03]  /*3610*/  FFMA R66, R25, R75, R26 ;  /* 0x0000004b19427223 */ /* 0x001fc6000000001a */
[----:B------:R-:W0:Y:S04]  /*3620*/  LDS R65, [UR4+0x97c] ;  /* 0x00097c04ff417984 */ /* 0x000e280008000800 */
[----:B------:R-:W0:Y:S01]  /*3630*/  LDS R33, [UR4+-0x1d8] ;  /* 0xfffe2804ff217984 */ /* 0x000e220008000800 */
[----:B-1----:R-:W-:-:S03]  /*3640*/  FFMA R58, R25, R73, R58 ;  /* 0x00000049193a7223 */ /* 0x002fc6000000003a */
[----:B------:R-:W1:Y:S04]  /*3650*/  LDS R41, [UR4+-0x784] ;  /* 0xfff87c04ff297984 */ /* 0x000e680008000800 */
[----:B------:R-:W1:Y:S01]  /*3660*/  LDS R59, [UR4+0x3d4] ;  /* 0x0003d404ff3b7984 */ /* 0x000e620008000800 */
[----:B--2---:R-:W-:-:S03]  /*3670*/  FFMA R30, R24, R63, R29 ;  /* 0x0000003f181e7223 */ /* 0x004fc6000000001d */
[----:B------:R-:W2:Y:S01]  /*3680*/  LDS R71, [UR4+0xc] ;  /* 0x00000c04ff477984 */ /* 0x000ea20008000800 */
[----:B---3--:R-:W-:-:S03]  /*3690*/  FFMA R26, R24, R55, R34 ;  /* 0x00000037181a7223 */ /* 0x008fc60000000022 */
[----:B------:R-:W3:Y:S01]  /*36a0*/  LDS R31, [UR4+-0x5a0] ;  /* 0xfffa6004ff1f7984 */ /* 0x000ee20008000800 */
[C---:B----4-:R-:W-:Y:S01]  /*36b0*/  FFMA R67, R25.reuse, R67, R68 ;  /* 0x0000004319437223 */ /* 0x050fe20000000044 */
[C---:B-----5:R-:W-:Y:S02]  /*36c0*/  FFMA R69, R25.reuse, R69, R54 ;  /* 0x0000004519457223 */ /* 0x060fe40000000036 */
[----:B------:R-:W4:Y:S01]  /*36d0*/  LDS R72, [UR4+0x79c] ;  /* 0x00079c04ff487984 */ /* 0x000f220008000800 */
[----:B------:R-:W-:-:S03]  /*36e0*/  FFMA R27, R25, R27, R28 ;  /* 0x0000001b191b7223 */ /* 0x000fc6000000001c */
[----:B------:R-:W-:Y:S01]  /*36f0*/  LDS R55, [R36+UR5+-0x4] ;  /* 0xfffffc0524377984 */ /* 0x000fe20008000800 */
[----:B------:R-:W-:-:S03]  /*3700*/  FFMA R29, R24, R40, R61 ;  /* 0x00000028181d7223 */ /* 0x000fc6000000003d */
[----:B------:R-:W5:Y:S01]  /*3710*/  LDS R68, [UR4+-0x1d4] ;  /* 0xfffe2c04ff447984 */ /* 0x000f620008000800 */
[----:B------:R-:W-:-:S03]  /*3720*/  FFMA R34, R24, R35, R66 ;  /* 0x0000002318227223 */ /* 0x000fc60000000042 */
[----:B------:R-:W5:Y:S01]  /*3730*/  LDS R40, [UR4+0x980] ;  /* 0x00098004ff287984 */ /* 0x000f620008000800 */
[----:B0-----:R-:W-:-:S03]  /*3740*/  FFMA R25, R25, R65, R60 ;  /* 0x0000004119197223 */ /* 0x001fc6000000003c */
[----:B------:R-:W0:Y:S01]  /*3750*/  LDS R35, [UR4+0x1f0] ;  /* 0x0001f004ff237984 */ /* 0x000e220008000800 */
[----:B------:R-:W-:-:S03]  /*3760*/  FFMA R33, R24, R33, R64 ;  /* 0x0000002118217223 */ /* 0x000fc60000000040 */
[----:B------:R-:W0:Y:S01]  /*3770*/  LDS R65, [UR4+-0xb48] ;  /* 0xfff4b804ff417984 */ /* 0x000e220008000800 */
[----:B-1----:R-:W-:-:S03]  /*3780*/  FFMA R41, R24, R41, R58 ;  /* 0x0000002918297223 */ /* 0x002fc6000000003a */
[----:B------:R-:W1:Y:S01]  /*3790*/  LDS R64, [UR4+0x10] ;  /* 0x00001004ff407984 */ /* 0x000e620008000800 */
[----:B------:R-:W-:-:S03]  /*37a0*/  FFMA R28, R24, R59, R62 ;  /* 0x0000003b181c7223 */ /* 0x000fc6000000003e */
[----:B------:R-:W1:Y:S01]  /*37b0*/  LDS R60, [UR4+-0x59c] ;  /* 0xfffa6404ff3c7984 */ /* 0x000e620008000800 */
[----:B--2---:R-:W-:-:S03]  /*37c0*/  FFMA R67, R24, R71, R67 ;  /* 0x0000004718437223 */ /* 0x004fc60000000043 */
[----:B------:R-:W2:Y:S01]  /*37d0*/  LDS R58, [UR4+0x1f4] ;  /* 0x0001f404ff3a7984 */ /* 0x000ea20008000800 */
[----:B---3--:R-:W-:-:S03]  /*37e0*/  FFMA R71, R24, R31, R32 ;  /* 0x0000001f18477223 */ /* 0x008fc60000000020 */
[----:B------:R-:W3:Y:S04]  /*37f0*/  LDS R70, [UR4+-0x3b8] ;  /* 0xfffc4804ff467984 */ /* 0x000ee80008000800 */
[----:B------:R-:W3:Y:S01]  /*3800*/  LDS R63, [UR4+0x3d8] ;  /* 0x0003d804ff3f7984 */ /* 0x000ee20008000800 */
[----:B----4-:R-:W-:-:S03]  /*3810*/  FFMA R69, R24, R72, R69 ;  /* 0x0000004818457223 */ /* 0x010fc60000000045 */
[----:B------:R-:W4:Y:S04]  /*3820*/  LDS R61, [UR4+-0x964] ;  /* 0xfff69c04ff3d7984 */ /* 0x000f280008000800 */
[----:B------:R-:W4:Y:S01]  /*3830*/  LDS R59, [UR4+0x5bc] ;  /* 0x0005bc04ff3b7984 */ /* 0x000f220008000800 */
[----:B-----5:R-:W-:-:S03]  /*3840*/  FFMA R68, R55, R68, R33 ;  /* 0x0000004437447223 */ /* 0x020fc60000000021 */
[----:B------:R-:W5:Y:S01]  /*3850*/  LDS R66, [UR4+-0x780] ;  /* 0xfff88004ff427984 */ /* 0x000f620008000800 */
[----:B------:R-:W-:-:S03]  /*3860*/  FFMA R25, R24, R40, R25 ;  /* 0x0000002818197223 */ /* 0x000fc60000000019 */
[----:B------:R-:W5:Y:S01]  /*3870*/  LDS R62, [UR4+0x7a0] ;  /* 0x0007a004ff3e7984 */ /* 0x000f620008000800 */
[----:B0-----:R-:W-:-:S03]  /*3880*/  FFMA R27, R24, R35, R27 ;  /* 0x00000023181b7223 */ /* 0x001fc6000000001b */
[----:B------:R-:W0:Y:S01]  /*3890*/  LDS R54, [UR4+0x984] ;  /* 0x00098404ff367984 */ /* 0x000e220008000800 */
[----:B------:R-:W-:-:S03]  /*38a0*/  FFMA R30, R55, R65, R30 ;  /* 0x00000041371e7223 */ /* 0x000fc6000000001e */
[----:B------:R-:W-:Y:S01]  /*38b0*/  LDS R31, [R36+UR5] ;  /* 0x00000005241f7984 */ /* 0x000fe20008000800 */
[----:B-1----:R-:W-:-:S03]  /*38c0*/  FFMA R64, R55, R64, R67 ;  /* 0x0000004037407223 */ /* 0x002fc60000000043 */
[----:B------:R-:W1:Y:S01]  /*38d0*/  LDS R32, [UR4+-0xb44] ;  /* 0xfff4bc04ff207984 */ /* 0x000e620008000800 */
[----:B------:R-:W-:-:S03]  /*38e0*/  FFMA R60, R55, R60, R71 ;  /* 0x0000003c373c7223 */ /* 0x000fc60000000047 */
[----:B------:R-:W1:Y:S01]  /*38f0*/  LDS R72, [UR4+-0x3b4] ;  /* 0xfffc4c04ff487984 */ /* 0x000e620008000800 */
[----:B--2---:R-:W-:-:S03]  /*3900*/  FFMA R58, R55, R58, R27 ;  /* 0x0000003a373a7223 */ /* 0x004fc6000000001b */
[----:B------:R-:W2:Y:S01]  /*3910*/  LDS R65, [UR4+0x3dc] ;  /* 0x0003dc04ff417984 */ /* 0x000ea20008000800 */
[----:B---3--:R-:W-:-:S03]  /*3920*/  FFMA R29, R55, R70, R29 ;  /* 0x00000046371d7223 */ /* 0x008fc6000000001d */
[----:B------:R-:W3:Y:S01]  /*3930*/  LDS R67, [UR4+-0x960] ;  /* 0xfff6a004ff437984 */ /* 0x000ee20008000800 */
[C---:B------:R-:W-:Y:S01]  /*3940*/  FFMA R28, R55.reuse, R63, R28 ;  /* 0x0000003f371c7223 */ /* 0x040fe2000000001c */
[C---:B----4-:R-:W-:Y:S02]  /*3950*/  FFMA R26, R55.reuse, R61, R26 ;  /* 0x0000003d371a7223 */ /* 0x050fe4000000001a */
[----:B------:R-:W4:Y:S01]  /*3960*/  LDS R75, [UR4+-0x1d0] ;  /* 0xfffe3004ff4b7984 */ /* 0x000f220008000800 */
[----:B------:R-:W-:-:S03]  /*3970*/  FFMA R34, R55, R59, R34 ;  /* 0x0000003b37227223 */ /* 0x000fc60000000022 */
[----:B------:R-:W4:Y:S01]  /*3980*/  LDS R73, [UR4+0x5c0] ;  /* 0x0005c004ff497984 */ /* 0x000f220008000800 */
[----:B-----5:R-:W-:-:S03]  /*3990*/  FFMA R66, R55, R66, R41 ;  /* 0x0000004237427223 */ /* 0x020fc60000000029 */
[----:B------:R-:W5:Y:S01]  /*39a0*/  LDS R33, [UR4+-0x77c] ;  /* 0xfff88404ff217984 */ /* 0x000f620008000800 */
[----:B------:R-:W-:-:S03]  /*39b0*/  FFMA R62, R55, R62, R69 ;  /* 0x0000003e373e7223 */ /* 0x000fc60000000045 */
[----:B------:R-:W5:Y:S01]  /*39c0*/  LDS R71, [UR4+0x14] ;  /* 0x00001404ff477984 */ /* 0x000f620008000800 */
[----:B0-----:R-:W-:-:S03]  /*39d0*/  FFMA R27, R55, R54, R25 ;  /* 0x00000036371b7223 */ /* 0x001fc60000000019 */
[----:B------:R-:W0:Y:S04]  /*39e0*/  LDS R41, [UR4+0x1f8] ;  /* 0x0001f804ff297984 */ /* 0x000e280008000800 */
[----:B------:R-:W0:Y:S01]  /*39f0*/  LDS R35, [UR4+0x988] ;  /* 0x00098804ff237984 */ /* 0x000e220008000800 */
[----:B-1----:R-:W-:-:S03]  /*3a00*/  FFMA R59, R31, R32, R30 ;  /* 0x000000201f3b7223 */ /* 0x002fc6000000001e */
[----:B------:R-:W-:Y:S01]  /*3a10*/  LDS R55, [R36+UR5+0x4] ;  /* 0x0000040524377984 */ /* 0x000fe20008000800 */
[----:B------:R-:W-:-:S03]  /*3a20*/  FFMA R63, R31, R72, R29 ;  /* 0x000000481f3f7223 */ /* 0x000fc6000000001d */
[----:B------:R-:W1:Y:S01]  /*3a30*/  LDS R25, [UR4+-0xb40] ;  /* 0xfff4c004ff197984 */ /* 0x000e620008000800 */
[----:B--2---:R-:W-:-:S03]  /*3a40*/  FFMA R65, R31, R65, R28 ;  /* 0x000000411f417223 */ /* 0x004fc6000000001c */
[----:B------:R-:W2:Y:S01]  /*3a50*/  LDS R69, [UR4+0x7a4] ;  /* 0x0007a404ff457984 */ /* 0x000ea20008000800 */
[----:B---3--:R-:W-:-:S03]  /*3a60*/  FFMA R67, R31, R67, R26 ;  /* 0x000000431f437223 */ /* 0x008fc6000000001a */
[----:B------:R-:W3:Y:S04]  /*3a70*/  LDS R61, [UR4+-0x598] ;  /* 0xfffa6804ff3d7984 */ /* 0x000ee80008000800 */
[----:B------:R-:W3:Y:S01]  /*3a80*/  LDS R76, [UR4+-0x3b0] ;  /* 0xfffc5004ff4c7984 */ /* 0x000ee20008000800 */
[----:B----4-:R-:W-:-:S03]  /*3a90*/  FFMA R28, R31, R75, R68 ;  /* 0x0000004b1f1c7223 */ /* 0x010fc60000000044 */
[----:B------:R-:W4:Y:S01]  /*3aa0*/  LDS R54, [UR4+0x3e0] ;  /* 0x0003e004ff367984 */ /* 0x000f220008000800 */
[----:B------:R-:W-:-:S03]  /*3ab0*/  FFMA R29, R31, R73, R34 ;  /* 0x000000491f1d7223 */ /* 0x000fc60000000022 */
[----:B------:R-:W4:Y:S01]  /*3ac0*/  LDS R40, [UR4+-0x95c] ;  /* 0xfff6a404ff287984 */ /* 0x000f220008000800 */
[----:B-----5:R-:W-:-:S03]  /*3ad0*/  FFMA R33, R31, R33, R66 ;  /* 0x000000211f217223 */ /* 0x020fc60000000042 */
[----:B------:R-:W5:Y:S01]  /*3ae0*/  LDS R30, [UR4+0x5c4] ;  /* 0x0005c404ff1e7984 */ /* 0x000f620008000800 */
[----:B------:R-:W-:-:S03]  /*3af0*/  FFMA R72, R31, R71, R64 ;  /* 0x000000471f487223 */ /* 0x000fc60000000040 */
[----:B------:R-:W5:Y:S01]  /*3b00*/  LDS R32, [UR4+-0x1cc] ;  /* 0xfffe3404ff207984 */ /* 0x000f620008000800 */
[----:B0-----:R-:W-:-:S03]  /*3b10*/  FFMA R64, R31, R41, R58 ;  /* 0x000000291f407223 */ /* 0x001fc6000000003a */
[----:B------:R-:W0:Y:S01]  /*3b20*/  LDS R24, [UR4+-0x778] ;  /* 0xfff88804ff187984 */ /* 0x000e220008000800 */
[----:B------:R-:W-:-:S03]  /*3b30*/  FFMA R68, R31, R35, R27 ;  /* 0x000000231f447223 */ /* 0x000fc6000000001b */
[----:B------:R-:W-:Y:S01]  /*3b40*/  LDS R58, [UR4+-0x958] ;  /* 0xfff6a804ff3a7984 */ /* 0x000fe20008000800 */
[----:B-1----:R-:W-:-:S03]  /*3b50*/  FFMA R66, R55, R25, R59 ;  /* 0x0000001937427223 */ /* 0x002fc6000000003b */
[----:B------:R-:W-:Y:S01]  /*3b60*/  LDS R35, [UR4+-0x1c8] ;  /* 0xfffe3804ff237984 */ /* 0x000fe20008000800 */
[----:B--2---:R-:W-:-:S03]  /*3b70*/  FFMA R74, R31, R69, R62 ;  /* 0x000000451f4a7223 */ /* 0x004fc6000000003e */
[----:B------:R-:W-:Y:S01]  /*3b80*/  LDS R59, [UR4+-0xb3c] ;  /* 0xfff4c404ff3b7984 */ /* 0x000fe20008000800 */
[----:B---3--:R-:W-:-:S03]  /*3b90*/  FFMA R70, R31, R61, R60 ;  /* 0x0000003d1f467223 */ /* 0x008fc6000000003c */
[----:B------:R-:W1:Y:S01]  /*3ba0*/  LDS R69, [UR4+-0x594] ;  /* 0xfffa6c04ff457984 */ /* 0x000e620008000800 */
[----:B------:R-:W-:-:S03]  /*3bb0*/  FFMA R41, R55, R76, R63 ;  /* 0x0000004c37297223 */ /* 0x000fc6000000003f */
[----:B------:R-:W2:Y:S01]  /*3bc0*/  LDS R61, [UR4+0x18] ;  /* 0x00001804ff3d7984 */ /* 0x000ea20008000800 */
[----:B----4-:R-:W-:-:S03]  /*3bd0*/  FFMA R27, R55, R54, R65 ;  /* 0x00000036371b7223 */ /* 0x010fc60000000041 */
[----:B------:R-:W3:Y:S01]  /*3be0*/  LDS R63, [UR4+0x98c] ;  /* 0x00098c04ff3f7984 */ /* 0x000ee20008000800 */
[----:B------:R-:W-:-:S03]  /*3bf0*/  FFMA R25, R55, R40, R67 ;  /* 0x0000002837197223 */ /* 0x000fc60000000043 */
[----:B------:R-:W4:Y:S01]  /*3c00*/  LDS R65, [UR4+0x1fc] ;  /* 0x0001fc04ff417984 */ /* 0x000f220008000800 */
[----:B-----5:R-:W-:-:S03]  /*3c10*/  FFMA R26, R55, R30, R29 ;  /* 0x0000001e371a7223 */ /* 0x020fc6000000001d */
[----:B------:R-:W5:Y:S01]  /*3c20*/  LDS R67, [UR4+0x7a8] ;  /* 0x0007a804ff437984 */ /* 0x000f620008000800 */
[----:B------:R-:W-:-:S03]  /*3c30*/  FFMA R28, R55, R32, R28 ;  /* 0x00000020371c7223 */ /* 0x000fc6000000001c */
[----:B------:R-:W5:Y:S01]  /*3c40*/  LDS R29, [R36+UR5+0x8] ;  /* 0x00000805241d7984 */ /* 0x000f620008000800 */
[----:B0-----:R-:W-:-:S03]  /*3c50*/  FFMA R24, R55, R24, R33 ;  /* 0x0000001837187223 */ /* 0x001fc60000000021 */
[----:B------:R-:W0:Y:S04]  /*3c60*/  LDS R62, [UR4+-0x3ac] ;  /* 0xfffc5404ff3e7984 */ /* 0x000e280008000800 */
[----:B------:R-:W0:Y:S04]  /*3c70*/  LDS R60, [UR4+0x3e4] ;  /* 0x0003e404ff3c7984 */ /* 0x000e280008000800 */
[----:B------:R-:W0:Y:S04]  /*3c80*/  LDS R33, [UR4+0x5c8] ;  /* 0x0005c804ff217984 */ /* 0x000e280008000800 */
[----:B------:R-:W0:Y:S04]  /*3c90*/  LDS R31, [UR4+-0x774] ;  /* 0xfff88c04ff1f7984 */ /* 0x000e280008000800 */
[----:B------:R-:W0:Y:S01]  /*3ca0*/  LDS R54, [UR4+0x1c] ;  /* 0x00001c04ff367984 */ /* 0x000e220008000800 */
[----:B-1----:R-:W-:-:S03]  /*3cb0*/  FFMA R69, R55, R69, R70 ;  /* 0x0000004537457223 */ /* 0x002fc60000000046 */
[----:B------:R-:W1:Y:S01]  /*3cc0*/  LDS R40, [UR4+0x7ac] ;  /* 0x0007ac04ff287984 */ /* 0x000e620008000800 */
[----:B--2---:R-:W-:-:S03]  /*3cd0*/  FFMA R61, R55, R61, R72 ;  /* 0x0000003d373d7223 */ /* 0x004fc60000000048 */
[----:B------:R-:W2:Y:S01]  /*3ce0*/  LDS R34, [UR4+-0x590] ;  /* 0xfffa7004ff227984 */ /* 0x000ea20008000800 */
[----:B---3--:R-:W-:-:S03]  /*3cf0*/  FFMA R71, R55, R63, R68 ;  /* 0x0000003f37477223 */ /* 0x008fc60000000044 */
[----:B------:R-:W3:Y:S01]  /*3d00*/  LDS R32, [UR4+0x200] ;  /* 0x00020004ff207984 */ /* 0x000ee20008000800 */
[----:B----4-:R-:W-:-:S03]  /*3d10*/  FFMA R65, R55, R65, R64 ;  /* 0x0000004137417223 */ /* 0x010fc60000000040 */
[----:B------:R-:W4:Y:S01]  /*3d20*/  LDS R30, [UR4+0x990] ;  /* 0x00099004ff1e7984 */ /* 0x000f220008000800 */
[----:B-----5:R-:W-:-:S03]  /*3d30*/  FFMA R67, R55, R67, R74 ;  /* 0x0000004337437223 */ /* 0x020fc6000000004a */
[----:B------:R-:W-:Y:S01]  /*3d40*/  LDS R64, [R36+UR5+0xc] ;  /* 0x00000c0524407984 */ /* 0x000fe20008000800 */
[C---:B------:R-:W-:Y:S01]  /*3d50*/  FFMA R59, R29.reuse, R59, R66 ;  /* 0x0000003b1d3b7223 */ /* 0x040fe20000000042 */
[C---:B------:R-:W-:Y:S01]  /*3d60*/  FFMA R25, R29.reuse, R58, R25 ;  /* 0x0000003a1d197223 */ /* 0x040fe20000000019 */
[C---:B------:R-:W-:Y:S01]  /*3d70*/  FFMA R35, R29.reuse, R35, R28 ;  /* 0x000000231d237223 */ /* 0x040fe2000000001c */
[C---:B0-----:R-:W-:Y:S01]  /*3d80*/  FFMA R62, R29.reuse, R62, R41 ;  /* 0x0000003e1d3e7223 */ /* 0x041fe20000000029 */
[----:B------:R-:W0:Y:S01]  /*3d90*/  LDS R55, [UR4+-0xb38] ;  /* 0xfff4c804ff377984 */ /* 0x000e220008000800 */
[----:B------:R-:W-:-:S03]  /*3da0*/  FFMA R27, R29, R60, R27 ;  /* 0x0000003c1d1b7223 */ /* 0x000fc6000000001b */
[----:B------:R-:W5:Y:S01]  /*3db0*/  LDS R73, [UR4+-0x954] ;  /* 0xfff6ac04ff497984 */ /* 0x000f620008000800 */
[----:B------:R-:W-:-:S03]  /*3dc0*/  FFMA R33, R29, R33, R26 ;  /* 0x000000211d217223 */ /* 0x000fc6000000001a */
[----:B------:R-:W5:Y:S01]  /*3dd0*/  LDS R63, [UR4+-0x3a8] ;  /* 0xfffc5804ff3f7984 */ /* 0x000f620008000800 */
[----:B------:R-:W-:-:S03]  /*3de0*/  FFMA R41, R29, R31, R24 ;  /* 0x0000001f1d297223 */ /* 0x000fc60000000018 */
[----:B------:R-:W5:Y:S01]  /*3df0*/  LDS R70, [UR4+-0x1c4] ;  /* 0xfffe3c04ff467984 */ /* 0x000f620008000800 */
[----:B------:R-:W-:-:S03]  /*3e00*/  FFMA R61, R29, R54, R61 ;  /* 0x000000361d3d7223 */ /* 0x000fc6000000003d */
[----:B------:R-:W-:Y:S01]  /*3e10*/  LDS R76, [UR4+0x5cc] ;  /* 0x0005cc04ff4c7984 */ /* 0x000fe20008000800 */
[----:B-1----:R-:W-:-:S03]  /*3e20*/  FFMA R67, R29, R40, R67 ;  /* 0x000000281d437223 */ /* 0x002fc60000000043 */
[----:B------:R-:W1:Y:S01]  /*3e30*/  LDS R74, [UR4+-0x770] ;  /* 0xfff89004ff4a7984 */ /* 0x000e620008000800 */
[----:B--2---:R-:W-:-:S03]  /*3e40*/  FFMA R69, R29, R34, R69 ;  /* 0x000000221d457223 */ /* 0x004fc60000000045 */
[----:B------:R-:W2:Y:S01]  /*3e50*/  LDS R54, [UR4+0x20] ;  /* 0x00002004ff367984 */ /* 0x000ea20008000800 */
[----:B---3--:R-:W-:-:S03]  /*3e60*/  FFMA R65, R29, R32, R65 ;  /* 0x000000201d417223 */ /* 0x008fc60000000041 */
[----:B------:R-:W3:Y:S01]  /*3e70*/  LDS R40, [UR4+0x7b0] ;  /* 0x0007b004ff287984 */ /* 0x000ee20008000800 */
[----:B----4-:R-:W-:-:S03]  /*3e80*/  FFMA R71, R29, R30, R71 ;  /* 0x0000001e1d477223 */ /* 0x010fc60000000047 */
[----:B------:R-:W4:Y:S04]  /*3e90*/  LDS R32, [UR4+-0x58c] ;  /* 0xfffa7404ff207984 */ /* 0x000f280008000800 */
[----:B------:R-:W4:Y:S04]  /*3ea0*/  LDS R29, [UR4+0x3e8] ;  /* 0x0003e804ff1d7984 */ /* 0x000f280008000800 */
[----:B------:R-:W4:Y:S01]  /*3eb0*/  LDS R28, [UR4+0x204] ;  /* 0x00020404ff1c7984 */ /* 0x000f220008000800 */
[----:B0-----:R-:W-:-:S03]  /*3ec0*/  FFMA R72, R64, R55, R59 ;  /* 0x0000003740487223 */ /* 0x001fc6000000003b */
[----:B------:R-:W0:Y:S01]  /*3ed0*/  LDS R68, [UR4+0x994] ;  /* 0x00099404ff447984 */ /* 0x000e220008000800 */
[----:B-----5:R-:W-:-:S03]  /*3ee0*/  FFMA R55, R64, R73, R25 ;  /* 0x0000004940377223 */ /* 0x020fc60000000019 */
[----:B------:R-:W-:Y:S01]  /*3ef0*/  LDS R31, [R36+UR5+0x10] ;  /* 0x00001005241f7984 */ /* 0x000fe20008000800 */
[----:B------:R-:W-:-:S03]  /*3f00*/  FFMA R63, R64, R63, R62 ;  /* 0x0000003f403f7223 */ /* 0x000fc6000000003e */
[----:B------:R-:W5:Y:S01]  /*3f10*/  LDS R66, [UR4+-0xb34] ;  /* 0xfff4cc04ff427984 */ /* 0x000f620008000800 */
[----:B------:R-:W-:-:S03]  /*3f20*/  FFMA R70, R64, R70, R35 ;  /* 0x0000004640467223 */ /* 0x000fc60000000023 */
[----:B------:R-:W5:Y:S04]  /*3f30*/  LDS R60, [UR4+-0x3a4] ;  /* 0xfffc5c04ff3c7984 */ /* 0x000f680008000800 */
[----:B------:R-:W5:Y:S01]  /*3f40*/  LDS R34, [UR4+0x3ec] ;  /* 0x0003ec04ff227984 */ /* 0x000f620008000800 */
[----:B-1----:R-:W-:-:S03]  /*3f50*/  FFMA R25, R64, R74, R41 ;  /* 0x0000004a40197223 */ /* 0x002fc60000000029 */
[----:B------:R-:W1:Y:S01]  /*3f60*/  LDS R24, [UR4+-0x950] ;  /* 0xfff6b004ff187984 */ /* 0x000e620008000800 */
[----:B--2---:R-:W-:-:S03]  /*3f70*/  FFMA R54, R64, R54, R61 ;  /* 0x0000003640367223 */ /* 0x004fc6000000003d */
[----:B------:R-:W2:Y:S01]  /*3f80*/  LDS R26, [UR4+0x5d0] ;  /* 0x0005d004ff1a7984 */ /* 0x000ea20008000800 */
[----:B---3--:R-:W-:-:S03]  /*3f90*/  FFMA R40, R64, R40, R67 ;  /* 0x0000002840287223 */ /* 0x008fc60000000043 */
[----:B------:R-:W3:Y:S01]  /*3fa0*/  LDS R58, [UR4+-0x76c] ;  /* 0xfff89404ff3a7984 */ /* 0x000ee20008000800 */
[C---:B----4-:R-:W-:Y:S01]  /*3fb0*/  FFMA R32, R64.reuse, R32, R69 ;  /* 0x0000002040207223 */ /* 0x050fe20000000045 */
[C---:B------:R-:W-:Y:S01]  /*3fc0*/  FFMA R27, R64.reuse, R29, R27 ;  /* 0x0000001d401b7223 */ /* 0x040fe2000000001b */
[C---:B------:R-:W-:Y:S01]  /*3fd0*/  FFMA R29, R64.reuse, R76, R33 ;  /* 0x0000004c401d7223 */ /* 0x040fe20000000021 */
[----:B------:R-:W4:Y:S01]  /*3fe0*/  LDS R30, [UR4+-0x1c0] ;  /* 0xfffe4004ff1e7984 */ /* 0x000f220008000800 */
[----:B------:R-:W-:-:S03]  /*3ff0*/  FFMA R28, R64, R28, R65 ;  /* 0x0000001c401c7223 */ /* 0x000fc60000000041 */
[----:B------:R-:W4:Y:S01]  /*4000*/  LDS R75, [UR4+0x7b4] ;  /* 0x0007b404ff4b7984 */ /* 0x000f220008000800 */
[----:B0-----:R-:W-:-:S03]  /*4010*/  FFMA R64, R64, R68, R71 ;  /* 0x0000004440407223 */ /* 0x001fc60000000047 */
[----:B------:R-:W0:Y:S04]  /*4020*/  LDS R68, [UR4+0x24] ;  /* 0x00002404ff447984 */ /* 0x000e280008000800 */
[----:B------:R-:W0:Y:S01]  /*4030*/  LDS R73, [UR4+-0x588] ;  /* 0xfffa7804ff497984 */ /* 0x000e220008000800 */
[----:B-----5:R-:W-:-:S03]  /*4040*/  FFMA R35, R31, R66, R72 ;  /* 0x000000421f237223 */ /* 0x020fc60000000048 */
[----:B------:R-:W5:Y:S01]  /*4050*/  LDS R71, [UR4+0x208] ;  /* 0x00020804ff477984 */ /* 0x000f620008000800 */
[----:B------:R-:W-:-:S03]  /*4060*/  FFMA R67, R31, R60, R63 ;  /* 0x0000003c1f437223 */ /* 0x000fc6000000003f */
[----:B------:R-:W5:Y:S01]  /*4070*/  LDS R69, [UR4+0x998] ;  /* 0x00099804ff457984 */ /* 0x000f620008000800 */
[----:B------:R-:W-:-:S03]  /*4080*/  FFMA R27, R31, R34, R27 ;  /* 0x000000221f1b7223 */ /* 0x000fc6000000001b */
[----:B------:R-:W-:Y:S01]  /*4090*/  LDS R66, [UR4+-0xb30] ;  /* 0xfff4d004ff427984 */ /* 0x000fe20008000800 */
[----:B-1----:R-:W-:-:S03]  /*40a0*/  FFMA R65, R31, R24, R55 ;  /* 0x000000181f417223 */ /* 0x002fc60000000037 */
[----:B------:R-:W1:Y:S01]  /*40b0*/  LDS R24, [R36+UR5+0x14] ;  /* 0x0000140524187984 */ /* 0x000e620008000800 */
[----:B------:R-:W-:Y:S01]  /*40c0*/  UIADD3 UR5, UPT, UPT, UR5, 0xcc, URZ ;  /* 0x000000cc05057890 */ /* 0x000fe2000fffe0ff */
[C---:B--2---:R-:W-:Y:S02]  /*40d0*/  FFMA R26, R31.reuse, R26, R29 ;  /* 0x0000001a1f1a7223 */ /* 0x044fe4000000001d */
[----:B------:R-:W2:Y:S01]  /*40e0*/  LDS R62, [UR4+-0x3a0] ;  /* 0xfffc6004ff3e7984 */ /* 0x000ea20008000800 */
[----:B------:R-:W-:Y:S01]  /*40f0*/  UISETP.NE.AND UP0, UPT, UR5, 0x8d8, UPT ;  /* 0x000008d80500788c */ /* 0x000fe2000bf05270 */
[C---:B---3--:R-:W-:Y:S02]  /*4100*/  FFMA R58, R31.reuse, R58, R25 ;  /* 0x0000003a1f3a7223 */ /* 0x048fe40000000019 */
[----:B------:R-:W3:Y:S04]  /*4110*/  LDS R60, [UR4+0x3f0] ;  /* 0x0003f004ff3c7984 */ /* 0x000ee80008000800 */
[----:B------:R-:W3:Y:S01]  /*4120*/  LDS R34, [UR4+-0x94c] ;  /* 0xfff6b404ff227984 */ /* 0x000ee20008000800 */
[----:B----4-:R-:W-:-:S03]  /*4130*/  FFMA R30, R31, R30, R70 ;  /* 0x0000001e1f1e7223 */ /* 0x010fc60000000046 */
[----:B------:R-:W4:Y:S01]  /*4140*/  LDS R63, [UR4+-0x1bc] ;  /* 0xfffe4404ff3f7984 */ /* 0x000f220008000800 */
[----:B------:R-:W-:-:S03]  /*4150*/  FFMA R40, R31, R75, R40 ;  /* 0x0000004b1f287223 */ /* 0x000fc60000000028 */
[----:B------:R-:W4:Y:S01]  /*4160*/  LDS R61, [UR4+0x5d4] ;  /* 0x0005d404ff3d7984 */ /* 0x000f220008000800 */
[----:B0-----:R-:W-:-:S03]  /*4170*/  FFMA R54, R31, R68, R54 ;  /* 0x000000441f367223 */ /* 0x001fc60000000036 */
[----:B------:R-:W0:Y:S01]  /*4180*/  LDS R33, [UR4+-0x768] ;  /* 0xfff89804ff217984 */ /* 0x000e220008000800 */
[----:B------:R-:W-:-:S03]  /*4190*/  FFMA R32, R31, R73, R32 ;  /* 0x000000491f207223 */ /* 0x000fc60000000020 */
[----:B------:R-:W0:Y:S01]  /*41a0*/  LDS R29, [UR4+0x28] ;  /* 0x00002804ff1d7984 */ /* 0x000e220008000800 */
[----:B-----5:R-:W-:-:S03]  /*41b0*/  FFMA R28, R31, R71, R28 ;  /* 0x000000471f1c7223 */ /* 0x020fc6000000001c */
[----:B------:R-:W5:Y:S01]  /*41c0*/  LDS R25, [UR4+0x7b8] ;  /* 0x0007b804ff197984 */ /* 0x000f620008000800 */
[----:B------:R-:W-:-:S03]  /*41d0*/  FFMA R64, R31, R69, R64 ;  /* 0x000000451f407223 */ /* 0x000fc60000000040 */
[----:B------:R-:W5:Y:S04]  /*41e0*/  LDS R59, [UR4+-0x584] ;  /* 0xfffa7c04ff3b7984 */ /* 0x000f680008000800 */
[----:B------:R-:W5:Y:S01]  /*41f0*/  LDS R55, [UR4+0x20c] ;  /* 0x00020c04ff377984 */ /* 0x000f620008000800 */
[----:B-1----:R-:W-:-:S03]  /*4200*/  FFMA R35, R24, R66, R35 ;  /* 0x0000004218237223 */ /* 0x002fc60000000023 */
[----:B------:R-:W1:Y:S01]  /*4210*/  LDS R41, [UR4+0x99c] ;  /* 0x00099c04ff297984 */ /* 0x000e620008000800 */
[C---:B--2---:R-:W-:Y:S01]  /*4220*/  FFMA R31, R24.reuse, R62, R67 ;  /* 0x0000003e181f7223 */ /* 0x044fe20000000043 */
[----:B------:R-:W-:Y:S01]  /*4230*/  UIADD3 UR4, UPT, UPT, UR4, 0x2c, URZ ;  /* 0x0000002c04047890 */ /* 0x000fe2000fffe0ff */
[C---:B---3--:R-:W-:Y:S01]  /*4240*/  FFMA R27, R24.reuse, R60, R27 ;  /* 0x0000003c181b7223 */ /* 0x048fe2000000001b */
[C---:B------:R-:W-:Y:S01]  /*4250*/  FFMA R34, R24.reuse, R34, R65 ;  /* 0x0000002218227223 */ /* 0x040fe20000000041 */
[C---:B----4-:R-:W-:Y:S01]  /*4260*/  FFMA R30, R24.reuse, R63, R30 ;  /* 0x0000003f181e7223 */ /* 0x050fe2000000001e */
[C---:B------:R-:W-:Y:S01]  /*4270*/  FFMA R26, R24.reuse, R61, R26 ;  /* 0x0000003d181a7223 */ /* 0x040fe2000000001a */
[C---:B0-----:R-:W-:Y:S01]  /*4280*/  FFMA R33, R24.reuse, R33, R58 ;  /* 0x0000002118217223 */ /* 0x041fe2000000003a */
[C---:B------:R-:W-:Y:S01]  /*4290*/  FFMA R29, R24.reuse, R29, R54 ;  /* 0x0000001d181d7223 */ /* 0x040fe20000000036 */
[C---:B-----5:R-:W-:Y:S01]  /*42a0*/  FFMA R25, R24.reuse, R25, R40 ;  /* 0x0000001918197223 */ /* 0x060fe20000000028 */
[C---:B------:R-:W-:Y:S01]  /*42b0*/  FFMA R32, R24.reuse, R59, R32 ;  /* 0x0000003b18207223 */ /* 0x040fe20000000020 */
[C---:B------:R-:W-:Y:S01]  /*42c0*/  FFMA R28, R24.reuse, R55, R28 ;  /* 0x00000037181c7223 */ /* 0x040fe2000000001c */
[----:B-1----:R-:W-:Y:S01]  /*42d0*/  FFMA R24, R24, R41, R64 ;  /* 0x0000002918187223 */ /* 0x002fe20000000040 */
[----:B------:R-:W-:Y:S06]  /*42e0*/  BRA.U UP0, `(.L_x_4) ;  /* 0xffffffed00a47547 */ /* 0x000fec000b83ffff */
[----:B------:R-:W-:-:S05]  /*42f0*/  VIADD R23, R23, 0x1 ;  /* 0x0000000117177836 */ /* 0x000fca0000000000 */
[----:B------:R-:W-:-:S13]  /*4300*/  ISETP.NE.AND P6, PT, R23, 0x3, PT ;  /* 0x000000031700780c */ /* 0x000fda0003fc5270 */
[----:B------:R-:W-:Y:S05]  /*4310*/  @P6 BRA `(.L_x_5) ;  /* 0xffffffdc00b46947 */ /* 0x000fea000383ffff */
[----:B------:R-:W0:Y:S01]  /*4320*/  LDCU.128 UR12, c[0x0][0x390] ;  /* 0x00007200ff0c77ac */ /* 0x000e220008000c00 */
[----:B------:R-:W-:-:S04]  /*4330*/  UIMAD UR4, UR6, 0xc, URZ ;  /* 0x0000000c060478a4 */ /* 0x000fc8000f8e02ff */
[----:B0-----:R-:W-:-:S06]  /*4340*/  UIMAD.WIDE.U32 UR4, UR4, 0x4, UR14 ;  /* 0x00000004040478a5 */ /* 0x001fcc000f8e000e */
[----:B------:R-:W-:Y:S01]  /*4350*/  IMAD.U32 R14, RZ, RZ, UR4 ;  /* 0x00000004ff0e7e24 */ /* 0x000fe2000f8e00ff */
[----:B------:R-:W-:Y:S01]  /*4360*/  MOV R16, UR4 ;  /* 0x0000000400107c02 */ /* 0x000fe20008000f00 */
[----:B------:R-:W-:Y:S02]  /*4370*/  IMAD.U32 R15, RZ, RZ, UR5 ;  /* 0x00000005ff0f7e24 */ /* 0x000fe4000f8e00ff */
[----:B------:R-:W-:Y:S02]  /*4380*/  IMAD.U32 R17, RZ, RZ, UR5 ;  /* 0x00000005ff117e24 */ /* 0x000fe4000f8e00ff */
[----:B------:R-:W-:Y:S01]  /*4390*/  IMAD.U32 R2, RZ, RZ, UR4 ;  /* 0x00000004ff027e24 */ /* 0x000fe2000f8e00ff */
[----:B------:R-:W2:Y:S01]  /*43a0*/  LDG.E.CONSTANT R4, desc[UR10][R14.64+0x20] ;  /* 0x0000200a0e047981 */ /* 0x000ea2000c1e9900 */
[----:B------:R-:W-:Y:S02]  /*43b0*/  IMAD.U32 R3, RZ, RZ, UR5 ;  /* 0x00000005ff037e24 */ /* 0x000fe4000f8e00ff */
[----:B------:R-:W-:Y:S01]  /*43c0*/  IMAD.U32 R18, RZ, RZ, UR4 ;  /* 0x00000004ff127e24 */ /* 0x000fe2000f8e00ff */
[----:B------:R-:W3:Y:S01]  /*43d0*/  LDG.E.CONSTANT R5, desc[UR10][R16.64+0x4] ;  /* 0x0000040a10057981 */ /* 0x000ee2000c1e9900 */
[----:B------:R-:W-:Y:S01]  /*43e0*/  IMAD.U32 R19, RZ, RZ, UR5 ;  /* 0x00000005ff137e24 */ /* 0x000fe2000f8e00ff */
[----:B------:R-:W-:Y:S01]  /*43f0*/  MOV R23, UR5 ;  /* 0x0000000500177c02 */ /* 0x000fe20008000f00 */
[----:B------:R-:W-:Y:S01]  /*4400*/  IMAD.U32 R6, RZ, RZ, UR4 ;  /* 0x00000004ff067e24 */ /* 0x000fe2000f8e00ff */
[----:B------:R0:W4:Y:S01]  /*4410*/  LDG.E.CONSTANT R2, desc[UR10][R2.64] ;  /* 0x0000000a02027981 */ /* 0x000122000c1e9900 */
[----:B------:R-:W-:-:S02]  /*4420*/  IMAD.U32 R7, RZ, RZ, UR5 ;  /* 0x00000005ff077e24 */ /* 0x000fc4000f8e00ff */
[----:B------:R-:W-:Y:S01]  /*4430*/  IMAD.U32 R13, RZ, RZ, UR5 ;  /* 0x00000005ff0d7e24 */ /* 0x000fe2000f8e00ff */
[----:B------:R-:W5:Y:S01]  /*4440*/  LDG.E.CONSTANT R9, desc[UR10][R18.64+0x14] ;  /* 0x0000140a12097981 */ /* 0x000f62000c1e9900 */
[----:B------:R-:W-:Y:S02]  /*4450*/  IMAD.U32 R12, RZ, RZ, UR4 ;  /* 0x00000004ff0c7e24 */ /* 0x000fe4000f8e00ff */
[----:B------:R-:W-:Y:S01]  /*4460*/  IMAD.U32 R20, RZ, RZ, UR4 ;  /* 0x00000004ff147e24 */ /* 0x000fe2000f8e00ff */
[----:B------:R-:W5:Y:S01]  /*4470*/  LDG.E.CONSTANT R8, desc[UR10][R6.64+0x10] ;  /* 0x0000100a06087981 */ /* 0x000f62000c1e9900 */
[----:B------:R-:W-:Y:S02]  /*4480*/  IMAD.U32 R21, RZ, RZ, UR5 ;  /* 0x00000005ff157e24 */ /* 0x000fe4000f8e00ff */
[----:B------:R-:W-:Y:S01]  /*4490*/  IMAD.U32 R22, RZ, RZ, UR4 ;  /* 0x00000004ff167e24 */ /* 0x000fe2000f8e00ff */
[----:B------:R1:W5:Y:S01]  /*44a0*/  LDG.E.CONSTANT R13, desc[UR10][R12.64+0x24] ;  /* 0x0000240a0c0d7981 */ /* 0x000362000c1e9900 */
        /* <DEDUP_REMOVED lines=8> */
[----:B------:R-:W5:Y:S01]  /*4530*/  LDG.E.CONSTANT R6, desc[UR10][R36.64+0x28] ;  /* 0x0000280a24067981 */ /* 0x000f62000c1e9900 */
[----:B------:R-:W-:-:S02]  /*4540*/  IMAD.U32 R42, RZ, RZ, UR4 ;  /* 0x00000004ff2a7e24 */ /* 0x000fc4000f8e00ff */
[----:B------:R-:W-:Y:S01]  /*4550*/  IMAD.U32 R43, RZ, RZ, UR5 ;  /* 0x00000005ff2b7e24 */ /* 0x000fe2000f8e00ff */
[----:B------:R-:W5:Y:S04]  /*4560*/  LDG.E.CONSTANT R7, desc[UR10][R38.64+0xc] ;  /* 0x00000c0a26077981 */ /* 0x000f68000c1e9900 */
[----:B------:R-:W5:Y:S04]  /*4570*/  LDG.E.CONSTANT R11, desc[UR10][R40.64+0x1c] ;  /* 0x00001c0a280b7981 */ /* 0x000f68000c1e9900 */
[----:B------:R-:W5:Y:S01]  /*4580*/  LDG.E.CONSTANT R15, desc[UR10][R42.64+0x2c] ;  /* 0x00002c0a2a0f7981 */ /* 0x000f62000c1e9900 */
[----:B0-----:R-:W-:-:S05]  /*4590*/  PRMT R3, R57, 0x9910, RZ ;  /* 0x0000991039037816 */ /* 0x001fca00000000ff */
[----:B------:R-:W-:-:S05]  /*45a0*/  IMAD R3, R3, 0xbb, RZ ;  /* 0x000000bb03037824 */ /* 0x000fca00078e02ff */
[----:B------:R-:W-:-:S04]  /*45b0*/  LOP3.LUT R3, R3, 0xffff, RZ, 0xc0, !PT ;  /* 0x0000ffff03037812 */ /* 0x000fc800078ec0ff */
[----:B------:R-:W-:-:S04]  /*45c0*/  SHF.R.U32.HI R3, RZ, 0xb, R3 ;  /* 0x0000000bff037819 */ /* 0x000fc80000011603 */
[----:B------:R-:W-:Y:S02]  /*45d0*/  PRMT R3, R3, 0x9910, RZ ;  /* 0x0000991003037816 */ /* 0x000fe400000000ff */
[----:B-1----:R-:W-:-:S03]  /*45e0*/  PRMT R12, R57, 0x9910, RZ ;  /* 0x00009910390c7816 */ /* 0x002fc600000000ff */
[----:B------:R-:W-:Y:S02]  /*45f0*/  IMAD R3, R3, 0xb, RZ ;  /* 0x0000000b03037824 */ /* 0x000fe400078e02ff */
[----:B------:R-:W-:Y:S01]  /*4600*/  IMAD R12, R12, 0xbb, RZ ;  /* 0x000000bb0c0c7824 */ /* 0x000fe200078e02ff */
[----:B------:R-:W-:Y:S02]  /*4610*/  UMOV UR4, 0x37 ;  /* 0x0000003700047882 */ /* 0x000fe40000000000 */
[----:B------:R-:W-:Y:S01]  /*4620*/  IADD3 R16, PT, PT, RZ, -R3, RZ ;  /* 0x80000003ff107210 */ /* 0x000fe20007ffe0ff */
[----:B------:R-:W-:Y:S01]  /*4630*/  UPRMT UR4, UR4, 0x3340, UR9 ;  /* 0x0000334004047896 */ /* 0x000fe20008000009 */
[----:B------:R-:W-:Y:S01]  /*4640*/  LOP3.LUT R14, R12, 0xffff, RZ, 0xc0, !PT ;  /* 0x0000ffff0c0e7812 */ /* 0x000fe200078ec0ff */
[----:B------:R-:W-:Y:S01]  /*4650*/  IMAD.MOV.U32 R17, RZ, RZ, 0x25d ;  /* 0x0000025dff117424 */ /* 0x000fe200078e00ff */
[----:B------:R-:W-:Y:S02]  /*4660*/  PRMT R12, R16, 0x7710, RZ ;  /* 0x00007710100c7816 */ /* 0x000fe400000000ff */
[----:B------:R-:W-:Y:S01]  /*4670*/  SHF.R.U32.HI R14, RZ, 0xb, R14 ;  /* 0x0000000bff0e7819 */ /* 0x000fe2000001160e */
[----:B------:R-:W-:-:S02]  /*4680*/  IMAD.U32 R16, RZ, RZ, UR4 ;  /* 0x00000004ff107e24 */ /* 0x000fc4000f8e00ff */
[C---:B------:R-:W-:Y:S01]  /*4690*/  IMAD.IADD R57, R12.reuse, 0x1, R57 ;  /* 0x000000010c397824 */ /* 0x040fe200078e0239 */
[----:B------:R-:W-:Y:S02]  /*46a0*/  PRMT R12, R12, 0x5410, R17 ;  /* 0x000054100c0c7816 */ /* 0x000fe40000000011 */
[----:B------:R-:W-:Y:S02]  /*46b0*/  PRMT R3, R1, 0x3340, R1 ;  /* 0x0000334001037816 */ /* 0x000fe40000000001 */
[----:B------:R-:W-:Y:S02]  /*46c0*/  LOP3.LUT R17, R14, 0xffff, RZ, 0xc0, !PT ;  /* 0x0000ffff0e117812 */ /* 0x000fe400078ec0ff */
[----:B------:R-:W-:Y:S02]  /*46d0*/  PRMT R3, R16, 0x5410, R3 ;  /* 0x0000541010037816 */ /* 0x000fe40000000003 */
[----:B------:R-:W-:Y:S02]  /*46e0*/  LOP3.LUT R57, R57, 0xff, RZ, 0xc0, !PT ;  /* 0x000000ff39397812 */ /* 0x000fe400078ec0ff */
[----:B------:R-:W-:Y:S01]  /*46f0*/  PRMT R12, R17, 0x7610, R12 ;  /* 0x00007610110c7816 */ /* 0x000fe2000000000c */
[----:B------:R-:W-:-:S04]  /*4700*/  IMAD.U32 R14, RZ, RZ, UR6 ;  /* 0x00000006ff0e7e24 */ /* 0x000fc8000f8e00ff */
[----:B------:R-:W-:Y:S02]  /*4710*/  IDP.2A.LO.U16.U8 R3, R12, R3, R57 ;  /* 0x000000030c037226 */ /* 0x000fe40000001039 */
[----:B------:R-:W-:Y:S02]  /*4720*/  IMAD.U32 R12, RZ, RZ, UR8 ;  /* 0x00000008ff0c7e24 */ /* 0x000fe4000f8e00ff */
[----:B------:R-:W-:Y:S02]  /*4730*/  IMAD R3, R14, 0x8dcc, R3 ;  /* 0x00008dcc0e037824 */ /* 0x000fe400078e0203 */
[----:B------:R-:W-:Y:S02]  /*4740*/  IMAD.U32 R16, RZ, RZ, UR12 ;  /* 0x0000000cff107e24 */ /* 0x000fe4000f8e00ff */
[----:B------:R-:W-:Y:S02]  /*4750*/  IMAD R3, R12, 0xb, R3 ;  /* 0x0000000b0c037824 */ /* 0x000fe400078e0203 */
[----:B------:R-:W-:-:S02]  /*4760*/  IMAD.U32 R17, RZ, RZ, UR13 ;  /* 0x0000000dff117e24 */ /* 0x000fc4000f8e00ff */
[----:B--2---:R-:W-:Y:S01]  /*4770*/  FADD R4, R27, R4 ;  /* 0x000000041b047221 */ /* 0x004fe20000000000 */
[----:B---3--:R-:W-:-:S04]  /*4780*/  FADD R34, R34, R5 ;  /* 0x0000000522227221 */ /* 0x008fc80000000000 */
[----:B------:R-:W-:Y:S01]  /*4790*/  FMNMX R5, RZ, R4, !PT ;  /* 0x00000004ff057209 */ /* 0x000fe20007800000 */
[----:B----4-:R-:W-:Y:S01]  /*47a0*/  FADD R35, R35, R2 ;  /* 0x0000000223237221 */ /* 0x010fe20000000000 */
[----:B------:R-:W-:-:S04]  /*47b0*/  IMAD.WIDE.U32 R2, R3, 0x4, R16 ;  /* 0x0000000403027825 */ /* 0x000fc800078e0010 */
[----:B-----5:R-:W-:Y:S01]  /*47c0*/  FADD R30, R30, R9 ;  /* 0x000000091e1e7221 */ /* 0x020fe20000000000 */
[----:B------:R-:W-:Y:S01]  /*47d0*/  FMNMX R9, RZ, R34, !PT ;  /* 0x00000022ff097209 */ /* 0x000fe20007800000 */
[----:B------:R-:W-:Y:S01]  /*47e0*/  FADD R8, R31, R8 ;  /* 0x000000081f087221 */ /* 0x000fe20000000000 */
[----:B------:R-:W-:Y:S01]  /*47f0*/  FADD R26, R26, R13 ;  /* 0x0000000d1a1a7221 */ /* 0x000fe20000000000 */
[----:B------:R-:W-:Y:S01]  /*4800*/  FADD R10, R33, R10 ;  /* 0x0000000a210a7221 */ /* 0x000fe20000000000 */
[----:B------:R-:W-:Y:S01]  /*4810*/  FADD R0, R29, R0 ;  /* 0x000000001d007221 */ /* 0x000fe20000000000 */
[----:B------:R-:W-:Y:S01]  /*4820*/  FADD R6, R25, R6 ;  /* 0x0000000619067221 */ /* 0x000fe20000000000 */
[----:B------:R-:W-:Y:S01]  /*4830*/  FADD R32, R32, R7 ;  /* 0x0000000720207221 */ /* 0x000fe20000000000 */
[----:B------:R-:W-:Y:S01]  /*4840*/  FADD R11, R28, R11 ;  /* 0x0000000b1c0b7221 */ /* 0x000fe20000000000 */
[----:B------:R-:W-:Y:S01]  /*4850*/  FADD R15, R24, R15 ;  /* 0x0000000f180f7221 */ /* 0x000fe20000000000 */
[----:B------:R0:W-:Y:S01]  /*4860*/  STG.E desc[UR10][R2.64+0x17a20], R5 ;  /* 0x017a200502007986 */ /* 0x0001e2000c10190a */
[----:B------:R-:W-:-:S02]  /*4870*/  FMNMX R35, RZ, R35, !PT ;  /* 0x00000023ff237209 */ /* 0x000fc40007800000 */
[----:B------:R-:W-:Y:S01]  /*4880*/  FMNMX R17, RZ, R8, !PT ;  /* 0x00000008ff117209 */ /* 0x000fe20007800000 */
[----:B------:R1:W-:Y:S01]  /*4890*/  STG.E desc[UR10][R2.64+0x2f44], R9 ;  /* 0x002f440902007986 */ /* 0x0003e2000c10190a */
[----:B------:R-:W-:Y:S02]  /*48a0*/  FMNMX R13, RZ, R30, !PT ;  /* 0x0000001eff0d7209 */ /* 0x000fe40007800000 */
[----:B------:R-:W-:Y:S02]  /*48b0*/  FMNMX R19, RZ, R26, !PT ;  /* 0x0000001aff137209 */ /* 0x000fe40007800000 */
[----:B------:R-:W-:Y:S02]  /*48c0*/  FMNMX R21, RZ, R10, !PT ;  /* 0x0000000aff157209 */ /* 0x000fe40007800000 */
[----:B------:R-:W-:Y:S02]  /*48d0*/  FMNMX R7, RZ, R0, !PT ;  /* 0x00000000ff077209 */ /* 0x000fe40007800000 */
[----:B0-----:R-:W-:-:S02]  /*48e0*/  FMNMX R5, RZ, R6, !PT ;  /* 0x00000006ff057209 */ /* 0x001fc40007800000 */
[----:B------:R-:W-:Y:S02]  /*48f0*/  FMNMX R11, RZ, R11, !PT ;  /* 0x0000000bff0b7209 */ /* 0x000fe40007800000 */
[----:B-1----:R-:W-:Y:S02]  /*4900*/  FMNMX R9, RZ, R32, !PT ;  /* 0x00000020ff097209 */ /* 0x002fe40007800000 */
[----:B------:R-:W-:Y:S01]  /*4910*/  FMNMX R15, RZ, R15, !PT ;  /* 0x0000000fff0f7209 */ /* 0x000fe20007800000 */
[----:B------:R-:W-:Y:S04]  /*4920*/  STG.E desc[UR10][R2.64], R35 ;  /* 0x0000002302007986 */ /* 0x000fe8000c10190a */
        /* <DEDUP_REMOVED lines=8> */
[----:B------:R-:W-:Y:S01]  /*49b0*/  STG.E desc[UR10][R2.64+0x207ec], R15 ;  /* 0x0207ec0f02007986 */ /* 0x000fe2000c10190a */
[----:B------:R-:W-:Y:S05]  /*49c0*/  EXIT ;  /* 0x000000000000794d */ /* 0x000fea0003800000 */
.L_x_6:
[----:B------:R-:W-:-:S00]  /*49d0*/  BRA `(.L_x_6) ;  /* 0xfffffffc00fc7947 */ /* 0x000fc0000383ffff */
[----:B------:R-:W-:-:S00]  /*49e0*/  NOP ;  /* 0x0000000000007918 */ /* 0x000fc00000000000 */
        /* <DEDUP_REMOVED lines=9> */
.L_x_7:


//--------------------- .nv.shared.candidate2     --------------------------
	.section	.nv.shared.candidate2,"aw",@nobits
	.sectionflags	@""
	.align	4
.nv.shared.candidate2:
	.zero		17236


//--------------------- .nv.shared.reserved.0     --------------------------
	.section	.nv.shared.reserved.0,"aw",@nobits
	.weak		__nv_reservedSMEM_offset_0_alias
	.size		__nv_reservedSMEM_offset_0_alias, 0, 64
	.other		__nv_reservedSMEM_offset_0_alias,@"STO_CUDA_RESERVED_SHARED STV_DEFAULT"
__nv_reservedSMEM_offset_0_alias:
	.zero		0
	.zero		64


//--------------------- .nv.constant0.candidate2  --------------------------
	.section	.nv.constant0.candidate2,"a",@progbits
	.sectionflags	@""
	.align	4
.nv.constant0.candidate2:
	.zero		928


//--------------------- SYMBOLS --------------------------

	.type		.nv.reservedSmem.offset0,@object
	.size		.nv.reservedSmem.offset0,0x4
	.type		.nv.reservedSmem.cap,@object
	.size		.nv.reservedSmem.cap,0x4
